//
// Generated by NVIDIA NVVM Compiler
//
// Compiler Build ID: CL-36424714
// Cuda compilation tools, release 13.0, V13.0.88
// Based on NVVM 20.0.0
//

.version 9.0
.target sm_100
.address_size 64

	// .globl	_Z10wos_kernelidddddddddjPjS_S_S_y
.func  (.param .align 16 .b8 func_retval0[16]) __internal_trig_reduction_slowpathd
(
	.param .b64 __internal_trig_reduction_slowpathd_param_0
)
;
.global .align 4 .b8 precalc_xorwow_matrix[102400];
.global .align 4 .b8 precalc_xorwow_offset_matrix[102400];
.global .align 4 .b8 mrg32k3aM1[2304];
.global .align 4 .b8 mrg32k3aM2[2304];
.global .align 4 .b8 mrg32k3aM1SubSeq[2016];
.global .align 4 .b8 mrg32k3aM2SubSeq[2016];
.global .align 4 .b8 mrg32k3aM1Seq[2304];
.global .align 4 .b8 mrg32k3aM2Seq[2304];
.const .align 8 .b8 __cr_lgamma_table[72];
.extern .shared .align 16 .b8 sdata[];
.global .align 8 .b8 __cudart_i2opi_d[144] = {8, 93, 141, 31, 177, 95, 251, 107, 234, 146, 82, 138, 247, 57, 7, 61, 123, 241, 229, 235, 199, 186, 39, 117, 45, 234, 95, 158, 102, 63, 70, 79, 183, 9, 203, 39, 207, 126, 54, 109, 31, 109, 10, 90, 139, 17, 47, 239, 15, 152, 5, 222, 255, 151, 248, 31, 59, 40, 249, 189, 139, 95, 132, 156, 244, 57, 83, 131, 57, 214, 145, 57, 65, 126, 95, 180, 38, 112, 156, 233, 132, 68, 187, 46, 245, 53, 130, 232, 62, 167, 41, 177, 28, 235, 29, 254, 28, 146, 209, 9, 234, 46, 73, 6, 224, 210, 77, 66, 58, 110, 36, 183, 97, 197, 187, 222, 171, 99, 81, 254, 65, 144, 67, 60, 153, 149, 98, 219, 192, 221, 52, 245, 209, 87, 39, 252, 41, 21, 68, 78, 110, 131, 249, 162};
.global .align 16 .b8 __cudart_sin_cos_coeffs[128] = {70, 210, 176, 44, 241, 229, 90, 190, 146, 227, 172, 105, 227, 29, 199, 62, 161, 98, 219, 25, 160, 1, 42, 191, 24, 8, 17, 17, 17, 17, 129, 63, 84, 85, 85, 85, 85, 85, 197, 191, 0, 0, 0, 0, 0, 0, 0, 0, 0, 0, 0, 0, 0, 0, 0, 0, 100, 129, 253, 32, 131, 255, 168, 189, 40, 133, 239, 193, 167, 238, 33, 62, 217, 230, 6, 142, 79, 126, 146, 190, 233, 188, 221, 25, 160, 1, 250, 62, 71, 93, 193, 22, 108, 193, 86, 191, 81, 85, 85, 85, 85, 85, 165, 63, 0, 0, 0, 0, 0, 0, 224, 191, 0, 0, 0, 0, 0, 0, 240, 63};

.visible .entry _Z10wos_kernelidddddddddjPjS_S_S_y(
	.param .u32 _Z10wos_kernelidddddddddjPjS_S_S_y_param_0,
	.param .f64 _Z10wos_kernelidddddddddjPjS_S_S_y_param_1,
	.param .f64 _Z10wos_kernelidddddddddjPjS_S_S_y_param_2,
	.param .f64 _Z10wos_kernelidddddddddjPjS_S_S_y_param_3,
	.param .f64 _Z10wos_kernelidddddddddjPjS_S_S_y_param_4,
	.param .f64 _Z10wos_kernelidddddddddjPjS_S_S_y_param_5,
	.param .f64 _Z10wos_kernelidddddddddjPjS_S_S_y_param_6,
	.param .f64 _Z10wos_kernelidddddddddjPjS_S_S_y_param_7,
	.param .f64 _Z10wos_kernelidddddddddjPjS_S_S_y_param_8,
	.param .f64 _Z10wos_kernelidddddddddjPjS_S_S_y_param_9,
	.param .u32 _Z10wos_kernelidddddddddjPjS_S_S_y_param_10,
	.param .u64 .ptr .align 1 _Z10wos_kernelidddddddddjPjS_S_S_y_param_11,
	.param .u64 .ptr .align 1 _Z10wos_kernelidddddddddjPjS_S_S_y_param_12,
	.param .u64 .ptr .align 1 _Z10wos_kernelidddddddddjPjS_S_S_y_param_13,
	.param .u64 .ptr .align 1 _Z10wos_kernelidddddddddjPjS_S_S_y_param_14,
	.param .u64 _Z10wos_kernelidddddddddjPjS_S_S_y_param_15
)
{
	.reg .pred 	%p<78>;
	.reg .b32 	%r<929>;
	.reg .b64 	%rd<37>;
	.reg .b64 	%fd<197>;

	ld.param.u32 	%r274, [_Z10wos_kernelidddddddddjPjS_S_S_y_param_0];
	ld.param.f64 	%fd41, [_Z10wos_kernelidddddddddjPjS_S_S_y_param_2];
	ld.param.f64 	%fd42, [_Z10wos_kernelidddddddddjPjS_S_S_y_param_4];
	ld.param.f64 	%fd43, [_Z10wos_kernelidddddddddjPjS_S_S_y_param_6];
	ld.param.f64 	%fd44, [_Z10wos_kernelidddddddddjPjS_S_S_y_param_8];
	ld.param.u32 	%r273, [_Z10wos_kernelidddddddddjPjS_S_S_y_param_10];
	ld.param.u64 	%rd4, [_Z10wos_kernelidddddddddjPjS_S_S_y_param_14];
	ld.param.u64 	%rd5, [_Z10wos_kernelidddddddddjPjS_S_S_y_param_15];
	mov.u32 	%r1, %ctaid.x;
	setp.ge.s32 	%p1, %r1, %r274;
	@%p1 bra 	$L__BB0_91;
	mov.u32 	%r2, %tid.x;
	mov.u32 	%r928, %ntid.x;
	mul.wide.u32 	%rd6, %r1, %r928;
	cvt.u64.u32 	%rd7, %r2;
	add.s64 	%rd8, %rd6, %rd7;
	cvt.u32.u64 	%r4, %rd5;
	{ .reg .b32 tmp; mov.b64 {tmp, %r5}, %rd5; }
	cvt.u32.u64 	%r105, %rd8;
	{ .reg .b32 tmp; mov.b64 {tmp, %r106}, %rd8; }
	mov.b32 	%r111, 0;
	mov.b32 	%r276, -766435501;
	mul.hi.u32 	%r277, %r276, %r111;
	mov.b32 	%r278, -845247145;
	mul.hi.u32 	%r279, %r278, %r105;
	mul.lo.s32 	%r280, %r105, -845247145;
	xor.b32  	%r281, %r279, %r4;
	xor.b32  	%r282, %r277, %r106;
	xor.b32  	%r283, %r282, %r5;
	add.s32 	%r8, %r4, -1640531527;
	add.s32 	%r9, %r5, -1150833019;
	mul.hi.u32 	%r284, %r276, %r281;
	mul.lo.s32 	%r285, %r281, -766435501;
	mul.hi.u32 	%r286, %r278, %r283;
	mul.lo.s32 	%r287, %r283, -845247145;
	xor.b32  	%r288, %r280, %r286;
	xor.b32  	%r289, %r288, %r8;
	xor.b32  	%r290, %r284, %r9;
	add.s32 	%r10, %r4, 1013904242;
	add.s32 	%r11, %r5, 1993301258;
	mul.hi.u32 	%r291, %r276, %r289;
	mul.lo.s32 	%r292, %r289, -766435501;
	mul.hi.u32 	%r293, %r278, %r290;
	mul.lo.s32 	%r294, %r290, -845247145;
	xor.b32  	%r295, %r287, %r293;
	xor.b32  	%r296, %r295, %r10;
	xor.b32  	%r297, %r285, %r291;
	xor.b32  	%r298, %r297, %r11;
	add.s32 	%r12, %r4, -626627285;
	add.s32 	%r13, %r5, 842468239;
	mul.hi.u32 	%r299, %r276, %r296;
	mul.lo.s32 	%r300, %r296, -766435501;
	mul.hi.u32 	%r301, %r278, %r298;
	mul.lo.s32 	%r302, %r298, -845247145;
	xor.b32  	%r303, %r294, %r301;
	xor.b32  	%r304, %r303, %r12;
	xor.b32  	%r305, %r292, %r299;
	xor.b32  	%r306, %r305, %r13;
	add.s32 	%r14, %r4, 2027808484;
	add.s32 	%r15, %r5, -308364780;
	mul.hi.u32 	%r307, %r276, %r304;
	mul.lo.s32 	%r308, %r304, -766435501;
	mul.hi.u32 	%r309, %r278, %r306;
	mul.lo.s32 	%r310, %r306, -845247145;
	xor.b32  	%r311, %r302, %r309;
	xor.b32  	%r312, %r311, %r14;
	xor.b32  	%r313, %r300, %r307;
	xor.b32  	%r314, %r313, %r15;
	add.s32 	%r16, %r4, 387276957;
	add.s32 	%r17, %r5, -1459197799;
	mul.hi.u32 	%r315, %r276, %r312;
	mul.lo.s32 	%r316, %r312, -766435501;
	mul.hi.u32 	%r317, %r278, %r314;
	mul.lo.s32 	%r318, %r314, -845247145;
	xor.b32  	%r319, %r310, %r317;
	xor.b32  	%r320, %r319, %r16;
	xor.b32  	%r321, %r308, %r315;
	xor.b32  	%r322, %r321, %r17;
	add.s32 	%r18, %r4, -1253254570;
	add.s32 	%r19, %r5, 1684936478;
	mul.hi.u32 	%r323, %r276, %r320;
	mul.lo.s32 	%r324, %r320, -766435501;
	mul.hi.u32 	%r325, %r278, %r322;
	mul.lo.s32 	%r326, %r322, -845247145;
	xor.b32  	%r327, %r318, %r325;
	xor.b32  	%r328, %r327, %r18;
	xor.b32  	%r329, %r316, %r323;
	xor.b32  	%r330, %r329, %r19;
	add.s32 	%r20, %r4, 1401181199;
	add.s32 	%r21, %r5, 534103459;
	mul.hi.u32 	%r331, %r276, %r328;
	mul.lo.s32 	%r332, %r328, -766435501;
	mul.hi.u32 	%r333, %r278, %r330;
	mul.lo.s32 	%r334, %r330, -845247145;
	xor.b32  	%r335, %r326, %r333;
	xor.b32  	%r336, %r335, %r20;
	xor.b32  	%r337, %r324, %r331;
	xor.b32  	%r338, %r337, %r21;
	add.s32 	%r22, %r4, -239350328;
	add.s32 	%r23, %r5, -616729560;
	mul.hi.u32 	%r339, %r276, %r336;
	mul.lo.s32 	%r340, %r336, -766435501;
	mul.hi.u32 	%r341, %r278, %r338;
	mul.lo.s32 	%r342, %r338, -845247145;
	xor.b32  	%r343, %r334, %r341;
	xor.b32  	%r344, %r343, %r22;
	xor.b32  	%r345, %r332, %r339;
	xor.b32  	%r346, %r345, %r23;
	add.s32 	%r24, %r4, -1879881855;
	add.s32 	%r25, %r5, -1767562579;
	mul.hi.u32 	%r347, %r276, %r344;
	mul.lo.s32 	%r110, %r344, -766435501;
	mul.hi.u32 	%r348, %r278, %r346;
	mul.lo.s32 	%r108, %r346, -845247145;
	xor.b32  	%r349, %r342, %r348;
	xor.b32  	%r107, %r349, %r24;
	xor.b32  	%r350, %r340, %r347;
	xor.b32  	%r109, %r350, %r25;
	setp.ge.u32 	%p2, %r2, %r273;
	mov.u32 	%r828, %r111;
	mov.u32 	%r103, %r111;
	mov.u32 	%r758, %r111;
	@%p2 bra 	$L__BB0_5;
	mov.b32 	%r758, 0;
	mov.u64 	%rd11, __cudart_sin_cos_coeffs;
	mov.u32 	%r759, %r2;
	mov.f64 	%fd181, %fd41;
	mov.u32 	%r103, %r758;
	mov.u32 	%r828, %r758;
	mov.u32 	%r111, %r758;
$L__BB0_3:
	mov.f64 	%fd45, 0d3FF0000000000000;
	sub.f64 	%fd46, %fd45, %fd181;
	setp.gt.f64 	%p3, %fd46, %fd181;
	selp.f64 	%fd2, %fd181, %fd46, %p3;
	setp.geu.f64 	%p4, %fd2, 0d3E7AD7F29ABCAF48;
	@%p4 bra 	$L__BB0_9;
	setp.gt.f64 	%p18, %fd181, 0d3FE0000000000000;
	selp.u32 	%r442, 1, 0, %p18;
	add.s32 	%r758, %r758, %r442;
	add.s32 	%r759, %r759, %r928;
	mov.f64 	%fd181, %fd41;
	bra.uni 	$L__BB0_25;
$L__BB0_5:
	setp.ge.u32 	%p20, %r2, %r273;
	mov.b32 	%r805, 0;
	@%p20 bra 	$L__BB0_26;
	mov.b32 	%r805, 0;
	mov.u64 	%rd15, __cudart_sin_cos_coeffs;
	mov.u32 	%r806, %r2;
	mov.f64 	%fd185, %fd42;
$L__BB0_7:
	mov.f64 	%fd79, 0d3FF0000000000000;
	sub.f64 	%fd80, %fd79, %fd185;
	setp.gt.f64 	%p21, %fd80, %fd185;
	selp.f64 	%fd12, %fd185, %fd80, %p21;
	setp.geu.f64 	%p22, %fd12, 0d3E7AD7F29ABCAF48;
	@%p22 bra 	$L__BB0_30;
	setp.gt.f64 	%p36, %fd185, 0d3FE0000000000000;
	selp.u32 	%r535, 1, 0, %p36;
	add.s32 	%r805, %r805, %r535;
	add.s32 	%r806, %r806, %r928;
	mov.f64 	%fd185, %fd42;
	bra.uni 	$L__BB0_46;
$L__BB0_9:
	mov.b32 	%r774, 2;
	setp.eq.s32 	%p5, %r111, 1;
	mov.u32 	%r773, %r108;
	mov.u32 	%r775, %r110;
	@%p5 bra 	$L__BB0_18;
	setp.eq.s32 	%p6, %r111, 3;
	@%p6 bra 	$L__BB0_14;
	setp.ne.s32 	%p7, %r111, 2;
	@%p7 bra 	$L__BB0_13;
	mov.b32 	%r774, 3;
	mov.u32 	%r773, %r109;
	mov.u32 	%r775, %r110;
	bra.uni 	$L__BB0_18;
$L__BB0_13:
	add.s32 	%r774, %r111, 1;
	mov.u32 	%r773, %r107;
	mov.u32 	%r775, %r110;
	bra.uni 	$L__BB0_18;
$L__BB0_14:
	add.s32 	%r103, %r103, 1;
	setp.ne.s32 	%p8, %r103, 0;
	@%p8 bra 	$L__BB0_17;
	add.s32 	%r828, %r828, 1;
	setp.ne.s32 	%p9, %r828, 0;
	@%p9 bra 	$L__BB0_17;
	add.s32 	%r105, %r105, 1;
	setp.eq.s32 	%p10, %r105, 0;
	selp.u32 	%r354, 1, 0, %p10;
	add.s32 	%r106, %r106, %r354;
	mov.b32 	%r828, 0;
$L__BB0_17:
	mov.b32 	%r356, -766435501;
	mul.hi.u32 	%r357, %r356, %r103;
	mul.lo.s32 	%r358, %r103, -766435501;
	mov.b32 	%r359, -845247145;
	mul.hi.u32 	%r360, %r359, %r105;
	mul.lo.s32 	%r361, %r105, -845247145;
	xor.b32  	%r362, %r360, %r4;
	xor.b32  	%r363, %r362, %r828;
	xor.b32  	%r364, %r357, %r5;
	xor.b32  	%r365, %r364, %r106;
	mul.hi.u32 	%r366, %r356, %r363;
	mul.lo.s32 	%r367, %r363, -766435501;
	mul.hi.u32 	%r368, %r359, %r365;
	mul.lo.s32 	%r369, %r365, -845247145;
	xor.b32  	%r370, %r361, %r368;
	xor.b32  	%r371, %r370, %r8;
	xor.b32  	%r372, %r358, %r366;
	xor.b32  	%r373, %r372, %r9;
	mul.hi.u32 	%r374, %r356, %r371;
	mul.lo.s32 	%r375, %r371, -766435501;
	mul.hi.u32 	%r376, %r359, %r373;
	mul.lo.s32 	%r377, %r373, -845247145;
	xor.b32  	%r378, %r369, %r376;
	xor.b32  	%r379, %r378, %r10;
	xor.b32  	%r380, %r367, %r374;
	xor.b32  	%r381, %r380, %r11;
	mul.hi.u32 	%r382, %r356, %r379;
	mul.lo.s32 	%r383, %r379, -766435501;
	mul.hi.u32 	%r384, %r359, %r381;
	mul.lo.s32 	%r385, %r381, -845247145;
	xor.b32  	%r386, %r377, %r384;
	xor.b32  	%r387, %r386, %r12;
	xor.b32  	%r388, %r375, %r382;
	xor.b32  	%r389, %r388, %r13;
	mul.hi.u32 	%r390, %r356, %r387;
	mul.lo.s32 	%r391, %r387, -766435501;
	mul.hi.u32 	%r392, %r359, %r389;
	mul.lo.s32 	%r393, %r389, -845247145;
	xor.b32  	%r394, %r385, %r392;
	xor.b32  	%r395, %r394, %r14;
	xor.b32  	%r396, %r383, %r390;
	xor.b32  	%r397, %r396, %r15;
	mul.hi.u32 	%r398, %r356, %r395;
	mul.lo.s32 	%r399, %r395, -766435501;
	mul.hi.u32 	%r400, %r359, %r397;
	mul.lo.s32 	%r401, %r397, -845247145;
	xor.b32  	%r402, %r393, %r400;
	xor.b32  	%r403, %r402, %r16;
	xor.b32  	%r404, %r391, %r398;
	xor.b32  	%r405, %r404, %r17;
	mul.hi.u32 	%r406, %r356, %r403;
	mul.lo.s32 	%r407, %r403, -766435501;
	mul.hi.u32 	%r408, %r359, %r405;
	mul.lo.s32 	%r409, %r405, -845247145;
	xor.b32  	%r410, %r401, %r408;
	xor.b32  	%r411, %r410, %r18;
	xor.b32  	%r412, %r399, %r406;
	xor.b32  	%r413, %r412, %r19;
	mul.hi.u32 	%r414, %r356, %r411;
	mul.lo.s32 	%r415, %r411, -766435501;
	mul.hi.u32 	%r416, %r359, %r413;
	mul.lo.s32 	%r417, %r413, -845247145;
	xor.b32  	%r418, %r409, %r416;
	xor.b32  	%r419, %r418, %r20;
	xor.b32  	%r420, %r407, %r414;
	xor.b32  	%r421, %r420, %r21;
	mul.hi.u32 	%r422, %r356, %r419;
	mul.lo.s32 	%r423, %r419, -766435501;
	mul.hi.u32 	%r424, %r359, %r421;
	mul.lo.s32 	%r425, %r421, -845247145;
	xor.b32  	%r426, %r417, %r424;
	xor.b32  	%r427, %r426, %r22;
	xor.b32  	%r428, %r415, %r422;
	xor.b32  	%r429, %r428, %r23;
	mul.hi.u32 	%r430, %r356, %r427;
	mul.lo.s32 	%r775, %r427, -766435501;
	mul.hi.u32 	%r431, %r359, %r429;
	mul.lo.s32 	%r108, %r429, -845247145;
	xor.b32  	%r432, %r425, %r431;
	xor.b32  	%r107, %r432, %r24;
	xor.b32  	%r433, %r423, %r430;
	xor.b32  	%r109, %r433, %r25;
	mov.b32 	%r774, 0;
	mov.u32 	%r773, %r110;
$L__BB0_18:
	cvt.rn.f64.u32 	%fd47, %r773;
	fma.rn.f64 	%fd48, %fd47, 0d3DF0000000000000, 0d3DF0000000000000;
	add.f64 	%fd49, %fd48, %fd48;
	mul.f64 	%fd3, %fd49, 0d400921FB54442D18;
	setp.eq.f64 	%p11, %fd3, 0d7FF0000000000000;
	setp.ltu.f64 	%p12, %fd3, 0d41E0000000000000;
	or.pred  	%p13, %p11, %p12;
	@%p13 bra 	$L__BB0_20;
	{ // callseq 0, 0
	.param .b64 param0;
	st.param.f64 	[param0], %fd3;
	.param .align 16 .b8 retval0[16];
	call.uni (retval0), 
	__internal_trig_reduction_slowpathd, 
	(
	param0
	);
	ld.param.f64 	%fd50, [retval0];
	ld.param.b32 	%r435, [retval0+8];
	} // callseq 0
$L__BB0_20:
	mov.f64 	%fd52, 0d0000000000000000;
	mov.f64 	%fd53, 0d7FF0000000000000;
	mul.rn.f64 	%fd183, %fd53, %fd52;
	mov.b32 	%r784, 1;
	@%p11 bra 	$L__BB0_24;
	mul.f64 	%fd54, %fd3, 0d3FE45F306DC9C883;
	cvt.rni.s32.f64 	%r783, %fd54;
	cvt.rn.f64.s32 	%fd55, %r783;
	fma.rn.f64 	%fd56, %fd55, 0dBFF921FB54442D18, %fd3;
	fma.rn.f64 	%fd57, %fd55, 0dBC91A62633145C00, %fd56;
	fma.rn.f64 	%fd183, %fd55, 0dB97B839A252049C0, %fd57;
	@%p12 bra 	$L__BB0_23;
	{ // callseq 1, 0
	.param .b64 param0;
	st.param.f64 	[param0], %fd3;
	.param .align 16 .b8 retval0[16];
	call.uni (retval0), 
	__internal_trig_reduction_slowpathd, 
	(
	param0
	);
	ld.param.f64 	%fd183, [retval0];
	ld.param.b32 	%r783, [retval0+8];
	} // callseq 1
$L__BB0_23:
	add.s32 	%r784, %r783, 1;
$L__BB0_24:
	shl.b32 	%r439, %r784, 6;
	cvt.u64.u32 	%rd9, %r439;
	and.b64  	%rd10, %rd9, 64;
	add.s64 	%rd12, %rd11, %rd10;
	mul.rn.f64 	%fd59, %fd183, %fd183;
	and.b32  	%r440, %r784, 1;
	setp.eq.b32 	%p16, %r440, 1;
	selp.f64 	%fd60, 0dBDA8FF8320FD8164, 0d3DE5DB65F9785EBA, %p16;
	ld.global.nc.v2.f64 	{%fd61, %fd62}, [%rd12];
	fma.rn.f64 	%fd63, %fd60, %fd59, %fd61;
	fma.rn.f64 	%fd64, %fd63, %fd59, %fd62;
	ld.global.nc.v2.f64 	{%fd65, %fd66}, [%rd12+16];
	fma.rn.f64 	%fd67, %fd64, %fd59, %fd65;
	fma.rn.f64 	%fd68, %fd67, %fd59, %fd66;
	ld.global.nc.v2.f64 	{%fd69, %fd70}, [%rd12+32];
	fma.rn.f64 	%fd71, %fd68, %fd59, %fd69;
	fma.rn.f64 	%fd72, %fd71, %fd59, %fd70;
	fma.rn.f64 	%fd73, %fd72, %fd183, %fd183;
	fma.rn.f64 	%fd74, %fd72, %fd59, 0d3FF0000000000000;
	selp.f64 	%fd75, %fd74, %fd73, %p16;
	and.b32  	%r441, %r784, 2;
	setp.eq.s32 	%p17, %r441, 0;
	mov.f64 	%fd76, 0d0000000000000000;
	sub.f64 	%fd77, %fd76, %fd75;
	selp.f64 	%fd78, %fd75, %fd77, %p17;
	fma.rn.f64 	%fd181, %fd2, %fd78, %fd181;
	mov.u32 	%r111, %r774;
	mov.u32 	%r110, %r775;
$L__BB0_25:
	setp.lt.u32 	%p19, %r759, %r273;
	@%p19 bra 	$L__BB0_3;
	bra.uni 	$L__BB0_5;
$L__BB0_26:
	setp.ge.u32 	%p38, %r2, %r273;
	mov.b32 	%r852, 0;
	@%p38 bra 	$L__BB0_47;
	mov.b32 	%r852, 0;
	mov.u64 	%rd19, __cudart_sin_cos_coeffs;
	mov.u32 	%r853, %r2;
	mov.f64 	%fd189, %fd43;
$L__BB0_28:
	mov.f64 	%fd113, 0d3FF0000000000000;
	sub.f64 	%fd114, %fd113, %fd189;
	setp.gt.f64 	%p39, %fd114, %fd189;
	selp.f64 	%fd22, %fd189, %fd114, %p39;
	setp.geu.f64 	%p40, %fd22, 0d3E7AD7F29ABCAF48;
	@%p40 bra 	$L__BB0_51;
	setp.gt.f64 	%p54, %fd189, 0d3FE0000000000000;
	selp.u32 	%r628, 1, 0, %p54;
	add.s32 	%r852, %r852, %r628;
	add.s32 	%r853, %r853, %r928;
	mov.f64 	%fd189, %fd43;
	bra.uni 	$L__BB0_67;
$L__BB0_30:
	mov.b32 	%r821, 2;
	setp.eq.s32 	%p23, %r111, 1;
	mov.u32 	%r820, %r108;
	mov.u32 	%r822, %r110;
	@%p23 bra 	$L__BB0_39;
	setp.eq.s32 	%p24, %r111, 3;
	@%p24 bra 	$L__BB0_35;
	setp.ne.s32 	%p25, %r111, 2;
	@%p25 bra 	$L__BB0_34;
	mov.b32 	%r821, 3;
	mov.u32 	%r820, %r109;
	mov.u32 	%r822, %r110;
	bra.uni 	$L__BB0_39;
$L__BB0_34:
	add.s32 	%r821, %r111, 1;
	mov.u32 	%r820, %r107;
	mov.u32 	%r822, %r110;
	bra.uni 	$L__BB0_39;
$L__BB0_35:
	add.s32 	%r103, %r103, 1;
	setp.ne.s32 	%p26, %r103, 0;
	@%p26 bra 	$L__BB0_38;
	add.s32 	%r828, %r828, 1;
	setp.ne.s32 	%p27, %r828, 0;
	@%p27 bra 	$L__BB0_38;
	add.s32 	%r105, %r105, 1;
	setp.eq.s32 	%p28, %r105, 0;
	selp.u32 	%r447, 1, 0, %p28;
	add.s32 	%r106, %r106, %r447;
	mov.b32 	%r828, 0;
$L__BB0_38:
	mov.b32 	%r449, -766435501;
	mul.hi.u32 	%r450, %r449, %r103;
	mul.lo.s32 	%r451, %r103, -766435501;
	mov.b32 	%r452, -845247145;
	mul.hi.u32 	%r453, %r452, %r105;
	mul.lo.s32 	%r454, %r105, -845247145;
	xor.b32  	%r455, %r453, %r4;
	xor.b32  	%r456, %r455, %r828;
	xor.b32  	%r457, %r450, %r5;
	xor.b32  	%r458, %r457, %r106;
	mul.hi.u32 	%r459, %r449, %r456;
	mul.lo.s32 	%r460, %r456, -766435501;
	mul.hi.u32 	%r461, %r452, %r458;
	mul.lo.s32 	%r462, %r458, -845247145;
	xor.b32  	%r463, %r454, %r461;
	xor.b32  	%r464, %r463, %r8;
	xor.b32  	%r465, %r451, %r459;
	xor.b32  	%r466, %r465, %r9;
	mul.hi.u32 	%r467, %r449, %r464;
	mul.lo.s32 	%r468, %r464, -766435501;
	mul.hi.u32 	%r469, %r452, %r466;
	mul.lo.s32 	%r470, %r466, -845247145;
	xor.b32  	%r471, %r462, %r469;
	xor.b32  	%r472, %r471, %r10;
	xor.b32  	%r473, %r460, %r467;
	xor.b32  	%r474, %r473, %r11;
	mul.hi.u32 	%r475, %r449, %r472;
	mul.lo.s32 	%r476, %r472, -766435501;
	mul.hi.u32 	%r477, %r452, %r474;
	mul.lo.s32 	%r478, %r474, -845247145;
	xor.b32  	%r479, %r470, %r477;
	xor.b32  	%r480, %r479, %r12;
	xor.b32  	%r481, %r468, %r475;
	xor.b32  	%r482, %r481, %r13;
	mul.hi.u32 	%r483, %r449, %r480;
	mul.lo.s32 	%r484, %r480, -766435501;
	mul.hi.u32 	%r485, %r452, %r482;
	mul.lo.s32 	%r486, %r482, -845247145;
	xor.b32  	%r487, %r478, %r485;
	xor.b32  	%r488, %r487, %r14;
	xor.b32  	%r489, %r476, %r483;
	xor.b32  	%r490, %r489, %r15;
	mul.hi.u32 	%r491, %r449, %r488;
	mul.lo.s32 	%r492, %r488, -766435501;
	mul.hi.u32 	%r493, %r452, %r490;
	mul.lo.s32 	%r494, %r490, -845247145;
	xor.b32  	%r495, %r486, %r493;
	xor.b32  	%r496, %r495, %r16;
	xor.b32  	%r497, %r484, %r491;
	xor.b32  	%r498, %r497, %r17;
	mul.hi.u32 	%r499, %r449, %r496;
	mul.lo.s32 	%r500, %r496, -766435501;
	mul.hi.u32 	%r501, %r452, %r498;
	mul.lo.s32 	%r502, %r498, -845247145;
	xor.b32  	%r503, %r494, %r501;
	xor.b32  	%r504, %r503, %r18;
	xor.b32  	%r505, %r492, %r499;
	xor.b32  	%r506, %r505, %r19;
	mul.hi.u32 	%r507, %r449, %r504;
	mul.lo.s32 	%r508, %r504, -766435501;
	mul.hi.u32 	%r509, %r452, %r506;
	mul.lo.s32 	%r510, %r506, -845247145;
	xor.b32  	%r511, %r502, %r509;
	xor.b32  	%r512, %r511, %r20;
	xor.b32  	%r513, %r500, %r507;
	xor.b32  	%r514, %r513, %r21;
	mul.hi.u32 	%r515, %r449, %r512;
	mul.lo.s32 	%r516, %r512, -766435501;
	mul.hi.u32 	%r517, %r452, %r514;
	mul.lo.s32 	%r518, %r514, -845247145;
	xor.b32  	%r519, %r510, %r517;
	xor.b32  	%r520, %r519, %r22;
	xor.b32  	%r521, %r508, %r515;
	xor.b32  	%r522, %r521, %r23;
	mul.hi.u32 	%r523, %r449, %r520;
	mul.lo.s32 	%r822, %r520, -766435501;
	mul.hi.u32 	%r524, %r452, %r522;
	mul.lo.s32 	%r108, %r522, -845247145;
	xor.b32  	%r525, %r518, %r524;
	xor.b32  	%r107, %r525, %r24;
	xor.b32  	%r526, %r516, %r523;
	xor.b32  	%r109, %r526, %r25;
	mov.b32 	%r821, 0;
	mov.u32 	%r820, %r110;
$L__BB0_39:
	cvt.rn.f64.u32 	%fd81, %r820;
	fma.rn.f64 	%fd82, %fd81, 0d3DF0000000000000, 0d3DF0000000000000;
	add.f64 	%fd83, %fd82, %fd82;
	mul.f64 	%fd13, %fd83, 0d400921FB54442D18;
	setp.eq.f64 	%p29, %fd13, 0d7FF0000000000000;
	setp.ltu.f64 	%p30, %fd13, 0d41E0000000000000;
	or.pred  	%p31, %p29, %p30;
	@%p31 bra 	$L__BB0_41;
	{ // callseq 2, 0
	.param .b64 param0;
	st.param.f64 	[param0], %fd13;
	.param .align 16 .b8 retval0[16];
	call.uni (retval0), 
	__internal_trig_reduction_slowpathd, 
	(
	param0
	);
	ld.param.f64 	%fd84, [retval0];
	ld.param.b32 	%r528, [retval0+8];
	} // callseq 2
$L__BB0_41:
	mov.f64 	%fd86, 0d0000000000000000;
	mov.f64 	%fd87, 0d7FF0000000000000;
	mul.rn.f64 	%fd187, %fd87, %fd86;
	mov.b32 	%r831, 1;
	@%p29 bra 	$L__BB0_45;
	mul.f64 	%fd88, %fd13, 0d3FE45F306DC9C883;
	cvt.rni.s32.f64 	%r830, %fd88;
	cvt.rn.f64.s32 	%fd89, %r830;
	fma.rn.f64 	%fd90, %fd89, 0dBFF921FB54442D18, %fd13;
	fma.rn.f64 	%fd91, %fd89, 0dBC91A62633145C00, %fd90;
	fma.rn.f64 	%fd187, %fd89, 0dB97B839A252049C0, %fd91;
	@%p30 bra 	$L__BB0_44;
	{ // callseq 3, 0
	.param .b64 param0;
	st.param.f64 	[param0], %fd13;
	.param .align 16 .b8 retval0[16];
	call.uni (retval0), 
	__internal_trig_reduction_slowpathd, 
	(
	param0
	);
	ld.param.f64 	%fd187, [retval0];
	ld.param.b32 	%r830, [retval0+8];
	} // callseq 3
$L__BB0_44:
	add.s32 	%r831, %r830, 1;
$L__BB0_45:
	shl.b32 	%r532, %r831, 6;
	cvt.u64.u32 	%rd13, %r532;
	and.b64  	%rd14, %rd13, 64;
	add.s64 	%rd16, %rd15, %rd14;
	mul.rn.f64 	%fd93, %fd187, %fd187;
	and.b32  	%r533, %r831, 1;
	setp.eq.b32 	%p34, %r533, 1;
	selp.f64 	%fd94, 0dBDA8FF8320FD8164, 0d3DE5DB65F9785EBA, %p34;
	ld.global.nc.v2.f64 	{%fd95, %fd96}, [%rd16];
	fma.rn.f64 	%fd97, %fd94, %fd93, %fd95;
	fma.rn.f64 	%fd98, %fd97, %fd93, %fd96;
	ld.global.nc.v2.f64 	{%fd99, %fd100}, [%rd16+16];
	fma.rn.f64 	%fd101, %fd98, %fd93, %fd99;
	fma.rn.f64 	%fd102, %fd101, %fd93, %fd100;
	ld.global.nc.v2.f64 	{%fd103, %fd104}, [%rd16+32];
	fma.rn.f64 	%fd105, %fd102, %fd93, %fd103;
	fma.rn.f64 	%fd106, %fd105, %fd93, %fd104;
	fma.rn.f64 	%fd107, %fd106, %fd187, %fd187;
	fma.rn.f64 	%fd108, %fd106, %fd93, 0d3FF0000000000000;
	selp.f64 	%fd109, %fd108, %fd107, %p34;
	and.b32  	%r534, %r831, 2;
	setp.eq.s32 	%p35, %r534, 0;
	mov.f64 	%fd110, 0d0000000000000000;
	sub.f64 	%fd111, %fd110, %fd109;
	selp.f64 	%fd112, %fd109, %fd111, %p35;
	fma.rn.f64 	%fd185, %fd12, %fd112, %fd185;
	mov.u32 	%r111, %r821;
	mov.u32 	%r110, %r822;
$L__BB0_46:
	setp.lt.u32 	%p37, %r806, %r273;
	@%p37 bra 	$L__BB0_7;
	bra.uni 	$L__BB0_26;
$L__BB0_47:
	setp.ge.u32 	%p56, %r2, %r273;
	mov.b32 	%r891, 0;
	@%p56 bra 	$L__BB0_85;
	mov.b32 	%r891, 0;
	mov.u64 	%rd23, __cudart_sin_cos_coeffs;
	mov.u32 	%r890, %r2;
	mov.f64 	%fd193, %fd44;
$L__BB0_49:
	mov.f64 	%fd147, 0d3FF0000000000000;
	sub.f64 	%fd148, %fd147, %fd193;
	setp.gt.f64 	%p57, %fd148, %fd193;
	selp.f64 	%fd32, %fd193, %fd148, %p57;
	setp.geu.f64 	%p58, %fd32, 0d3E7AD7F29ABCAF48;
	@%p58 bra 	$L__BB0_68;
	setp.gt.f64 	%p72, %fd193, 0d3FE0000000000000;
	selp.u32 	%r721, 1, 0, %p72;
	add.s32 	%r891, %r891, %r721;
	add.s32 	%r890, %r890, %r928;
	mov.f64 	%fd193, %fd44;
	bra.uni 	$L__BB0_84;
$L__BB0_51:
	mov.b32 	%r868, 2;
	setp.eq.s32 	%p41, %r111, 1;
	mov.u32 	%r867, %r108;
	mov.u32 	%r869, %r110;
	@%p41 bra 	$L__BB0_60;
	setp.eq.s32 	%p42, %r111, 3;
	@%p42 bra 	$L__BB0_56;
	setp.ne.s32 	%p43, %r111, 2;
	@%p43 bra 	$L__BB0_55;
	mov.b32 	%r868, 3;
	mov.u32 	%r867, %r109;
	mov.u32 	%r869, %r110;
	bra.uni 	$L__BB0_60;
$L__BB0_55:
	add.s32 	%r868, %r111, 1;
	mov.u32 	%r867, %r107;
	mov.u32 	%r869, %r110;
	bra.uni 	$L__BB0_60;
$L__BB0_56:
	add.s32 	%r103, %r103, 1;
	setp.ne.s32 	%p44, %r103, 0;
	@%p44 bra 	$L__BB0_59;
	add.s32 	%r828, %r828, 1;
	setp.ne.s32 	%p45, %r828, 0;
	@%p45 bra 	$L__BB0_59;
	add.s32 	%r105, %r105, 1;
	setp.eq.s32 	%p46, %r105, 0;
	selp.u32 	%r540, 1, 0, %p46;
	add.s32 	%r106, %r106, %r540;
	mov.b32 	%r828, 0;
$L__BB0_59:
	mov.b32 	%r542, -766435501;
	mul.hi.u32 	%r543, %r542, %r103;
	mul.lo.s32 	%r544, %r103, -766435501;
	mov.b32 	%r545, -845247145;
	mul.hi.u32 	%r546, %r545, %r105;
	mul.lo.s32 	%r547, %r105, -845247145;
	xor.b32  	%r548, %r546, %r4;
	xor.b32  	%r549, %r548, %r828;
	xor.b32  	%r550, %r543, %r5;
	xor.b32  	%r551, %r550, %r106;
	mul.hi.u32 	%r552, %r542, %r549;
	mul.lo.s32 	%r553, %r549, -766435501;
	mul.hi.u32 	%r554, %r545, %r551;
	mul.lo.s32 	%r555, %r551, -845247145;
	xor.b32  	%r556, %r547, %r554;
	xor.b32  	%r557, %r556, %r8;
	xor.b32  	%r558, %r544, %r552;
	xor.b32  	%r559, %r558, %r9;
	mul.hi.u32 	%r560, %r542, %r557;
	mul.lo.s32 	%r561, %r557, -766435501;
	mul.hi.u32 	%r562, %r545, %r559;
	mul.lo.s32 	%r563, %r559, -845247145;
	xor.b32  	%r564, %r555, %r562;
	xor.b32  	%r565, %r564, %r10;
	xor.b32  	%r566, %r553, %r560;
	xor.b32  	%r567, %r566, %r11;
	mul.hi.u32 	%r568, %r542, %r565;
	mul.lo.s32 	%r569, %r565, -766435501;
	mul.hi.u32 	%r570, %r545, %r567;
	mul.lo.s32 	%r571, %r567, -845247145;
	xor.b32  	%r572, %r563, %r570;
	xor.b32  	%r573, %r572, %r12;
	xor.b32  	%r574, %r561, %r568;
	xor.b32  	%r575, %r574, %r13;
	mul.hi.u32 	%r576, %r542, %r573;
	mul.lo.s32 	%r577, %r573, -766435501;
	mul.hi.u32 	%r578, %r545, %r575;
	mul.lo.s32 	%r579, %r575, -845247145;
	xor.b32  	%r580, %r571, %r578;
	xor.b32  	%r581, %r580, %r14;
	xor.b32  	%r582, %r569, %r576;
	xor.b32  	%r583, %r582, %r15;
	mul.hi.u32 	%r584, %r542, %r581;
	mul.lo.s32 	%r585, %r581, -766435501;
	mul.hi.u32 	%r586, %r545, %r583;
	mul.lo.s32 	%r587, %r583, -845247145;
	xor.b32  	%r588, %r579, %r586;
	xor.b32  	%r589, %r588, %r16;
	xor.b32  	%r590, %r577, %r584;
	xor.b32  	%r591, %r590, %r17;
	mul.hi.u32 	%r592, %r542, %r589;
	mul.lo.s32 	%r593, %r589, -766435501;
	mul.hi.u32 	%r594, %r545, %r591;
	mul.lo.s32 	%r595, %r591, -845247145;
	xor.b32  	%r596, %r587, %r594;
	xor.b32  	%r597, %r596, %r18;
	xor.b32  	%r598, %r585, %r592;
	xor.b32  	%r599, %r598, %r19;
	mul.hi.u32 	%r600, %r542, %r597;
	mul.lo.s32 	%r601, %r597, -766435501;
	mul.hi.u32 	%r602, %r545, %r599;
	mul.lo.s32 	%r603, %r599, -845247145;
	xor.b32  	%r604, %r595, %r602;
	xor.b32  	%r605, %r604, %r20;
	xor.b32  	%r606, %r593, %r600;
	xor.b32  	%r607, %r606, %r21;
	mul.hi.u32 	%r608, %r542, %r605;
	mul.lo.s32 	%r609, %r605, -766435501;
	mul.hi.u32 	%r610, %r545, %r607;
	mul.lo.s32 	%r611, %r607, -845247145;
	xor.b32  	%r612, %r603, %r610;
	xor.b32  	%r613, %r612, %r22;
	xor.b32  	%r614, %r601, %r608;
	xor.b32  	%r615, %r614, %r23;
	mul.hi.u32 	%r616, %r542, %r613;
	mul.lo.s32 	%r869, %r613, -766435501;
	mul.hi.u32 	%r617, %r545, %r615;
	mul.lo.s32 	%r108, %r615, -845247145;
	xor.b32  	%r618, %r611, %r617;
	xor.b32  	%r107, %r618, %r24;
	xor.b32  	%r619, %r609, %r616;
	xor.b32  	%r109, %r619, %r25;
	mov.b32 	%r868, 0;
	mov.u32 	%r867, %r110;
$L__BB0_60:
	cvt.rn.f64.u32 	%fd115, %r867;
	fma.rn.f64 	%fd116, %fd115, 0d3DF0000000000000, 0d3DF0000000000000;
	add.f64 	%fd117, %fd116, %fd116;
	mul.f64 	%fd23, %fd117, 0d400921FB54442D18;
	setp.eq.f64 	%p47, %fd23, 0d7FF0000000000000;
	setp.ltu.f64 	%p48, %fd23, 0d41E0000000000000;
	or.pred  	%p49, %p47, %p48;
	@%p49 bra 	$L__BB0_62;
	{ // callseq 4, 0
	.param .b64 param0;
	st.param.f64 	[param0], %fd23;
	.param .align 16 .b8 retval0[16];
	call.uni (retval0), 
	__internal_trig_reduction_slowpathd, 
	(
	param0
	);
	ld.param.f64 	%fd118, [retval0];
	ld.param.b32 	%r621, [retval0+8];
	} // callseq 4
$L__BB0_62:
	mov.f64 	%fd120, 0d0000000000000000;
	mov.f64 	%fd121, 0d7FF0000000000000;
	mul.rn.f64 	%fd191, %fd121, %fd120;
	mov.b32 	%r878, 1;
	@%p47 bra 	$L__BB0_66;
	mul.f64 	%fd122, %fd23, 0d3FE45F306DC9C883;
	cvt.rni.s32.f64 	%r877, %fd122;
	cvt.rn.f64.s32 	%fd123, %r877;
	fma.rn.f64 	%fd124, %fd123, 0dBFF921FB54442D18, %fd23;
	fma.rn.f64 	%fd125, %fd123, 0dBC91A62633145C00, %fd124;
	fma.rn.f64 	%fd191, %fd123, 0dB97B839A252049C0, %fd125;
	@%p48 bra 	$L__BB0_65;
	{ // callseq 5, 0
	.param .b64 param0;
	st.param.f64 	[param0], %fd23;
	.param .align 16 .b8 retval0[16];
	call.uni (retval0), 
	__internal_trig_reduction_slowpathd, 
	(
	param0
	);
	ld.param.f64 	%fd191, [retval0];
	ld.param.b32 	%r877, [retval0+8];
	} // callseq 5
$L__BB0_65:
	add.s32 	%r878, %r877, 1;
$L__BB0_66:
	shl.b32 	%r625, %r878, 6;
	cvt.u64.u32 	%rd17, %r625;
	and.b64  	%rd18, %rd17, 64;
	add.s64 	%rd20, %rd19, %rd18;
	mul.rn.f64 	%fd127, %fd191, %fd191;
	and.b32  	%r626, %r878, 1;
	setp.eq.b32 	%p52, %r626, 1;
	selp.f64 	%fd128, 0dBDA8FF8320FD8164, 0d3DE5DB65F9785EBA, %p52;
	ld.global.nc.v2.f64 	{%fd129, %fd130}, [%rd20];
	fma.rn.f64 	%fd131, %fd128, %fd127, %fd129;
	fma.rn.f64 	%fd132, %fd131, %fd127, %fd130;
	ld.global.nc.v2.f64 	{%fd133, %fd134}, [%rd20+16];
	fma.rn.f64 	%fd135, %fd132, %fd127, %fd133;
	fma.rn.f64 	%fd136, %fd135, %fd127, %fd134;
	ld.global.nc.v2.f64 	{%fd137, %fd138}, [%rd20+32];
	fma.rn.f64 	%fd139, %fd136, %fd127, %fd137;
	fma.rn.f64 	%fd140, %fd139, %fd127, %fd138;
	fma.rn.f64 	%fd141, %fd140, %fd191, %fd191;
	fma.rn.f64 	%fd142, %fd140, %fd127, 0d3FF0000000000000;
	selp.f64 	%fd143, %fd142, %fd141, %p52;
	and.b32  	%r627, %r878, 2;
	setp.eq.s32 	%p53, %r627, 0;
	mov.f64 	%fd144, 0d0000000000000000;
	sub.f64 	%fd145, %fd144, %fd143;
	selp.f64 	%fd146, %fd143, %fd145, %p53;
	fma.rn.f64 	%fd189, %fd22, %fd146, %fd189;
	mov.u32 	%r111, %r868;
	mov.u32 	%r110, %r869;
$L__BB0_67:
	setp.lt.u32 	%p55, %r853, %r273;
	@%p55 bra 	$L__BB0_28;
	bra.uni 	$L__BB0_47;
$L__BB0_68:
	mov.b32 	%r905, 2;
	setp.eq.s32 	%p59, %r111, 1;
	mov.u32 	%r904, %r108;
	mov.u32 	%r906, %r110;
	@%p59 bra 	$L__BB0_77;
	setp.eq.s32 	%p60, %r111, 3;
	@%p60 bra 	$L__BB0_73;
	setp.ne.s32 	%p61, %r111, 2;
	@%p61 bra 	$L__BB0_72;
	mov.b32 	%r905, 3;
	mov.u32 	%r904, %r109;
	mov.u32 	%r906, %r110;
	bra.uni 	$L__BB0_77;
$L__BB0_72:
	add.s32 	%r905, %r111, 1;
	mov.u32 	%r904, %r107;
	mov.u32 	%r906, %r110;
	bra.uni 	$L__BB0_77;
$L__BB0_73:
	add.s32 	%r103, %r103, 1;
	setp.ne.s32 	%p62, %r103, 0;
	@%p62 bra 	$L__BB0_76;
	add.s32 	%r828, %r828, 1;
	setp.ne.s32 	%p63, %r828, 0;
	@%p63 bra 	$L__BB0_76;
	add.s32 	%r105, %r105, 1;
	setp.eq.s32 	%p64, %r105, 0;
	selp.u32 	%r633, 1, 0, %p64;
	add.s32 	%r106, %r106, %r633;
	mov.b32 	%r828, 0;
$L__BB0_76:
	mov.b32 	%r635, -766435501;
	mul.hi.u32 	%r636, %r635, %r103;
	mul.lo.s32 	%r637, %r103, -766435501;
	mov.b32 	%r638, -845247145;
	mul.hi.u32 	%r639, %r638, %r105;
	mul.lo.s32 	%r640, %r105, -845247145;
	xor.b32  	%r641, %r639, %r4;
	xor.b32  	%r642, %r641, %r828;
	xor.b32  	%r643, %r636, %r5;
	xor.b32  	%r644, %r643, %r106;
	mul.hi.u32 	%r645, %r635, %r642;
	mul.lo.s32 	%r646, %r642, -766435501;
	mul.hi.u32 	%r647, %r638, %r644;
	mul.lo.s32 	%r648, %r644, -845247145;
	xor.b32  	%r649, %r640, %r647;
	xor.b32  	%r650, %r649, %r8;
	xor.b32  	%r651, %r637, %r645;
	xor.b32  	%r652, %r651, %r9;
	mul.hi.u32 	%r653, %r635, %r650;
	mul.lo.s32 	%r654, %r650, -766435501;
	mul.hi.u32 	%r655, %r638, %r652;
	mul.lo.s32 	%r656, %r652, -845247145;
	xor.b32  	%r657, %r648, %r655;
	xor.b32  	%r658, %r657, %r10;
	xor.b32  	%r659, %r646, %r653;
	xor.b32  	%r660, %r659, %r11;
	mul.hi.u32 	%r661, %r635, %r658;
	mul.lo.s32 	%r662, %r658, -766435501;
	mul.hi.u32 	%r663, %r638, %r660;
	mul.lo.s32 	%r664, %r660, -845247145;
	xor.b32  	%r665, %r656, %r663;
	xor.b32  	%r666, %r665, %r12;
	xor.b32  	%r667, %r654, %r661;
	xor.b32  	%r668, %r667, %r13;
	mul.hi.u32 	%r669, %r635, %r666;
	mul.lo.s32 	%r670, %r666, -766435501;
	mul.hi.u32 	%r671, %r638, %r668;
	mul.lo.s32 	%r672, %r668, -845247145;
	xor.b32  	%r673, %r664, %r671;
	xor.b32  	%r674, %r673, %r14;
	xor.b32  	%r675, %r662, %r669;
	xor.b32  	%r676, %r675, %r15;
	mul.hi.u32 	%r677, %r635, %r674;
	mul.lo.s32 	%r678, %r674, -766435501;
	mul.hi.u32 	%r679, %r638, %r676;
	mul.lo.s32 	%r680, %r676, -845247145;
	xor.b32  	%r681, %r672, %r679;
	xor.b32  	%r682, %r681, %r16;
	xor.b32  	%r683, %r670, %r677;
	xor.b32  	%r684, %r683, %r17;
	mul.hi.u32 	%r685, %r635, %r682;
	mul.lo.s32 	%r686, %r682, -766435501;
	mul.hi.u32 	%r687, %r638, %r684;
	mul.lo.s32 	%r688, %r684, -845247145;
	xor.b32  	%r689, %r680, %r687;
	xor.b32  	%r690, %r689, %r18;
	xor.b32  	%r691, %r678, %r685;
	xor.b32  	%r692, %r691, %r19;
	mul.hi.u32 	%r693, %r635, %r690;
	mul.lo.s32 	%r694, %r690, -766435501;
	mul.hi.u32 	%r695, %r638, %r692;
	mul.lo.s32 	%r696, %r692, -845247145;
	xor.b32  	%r697, %r688, %r695;
	xor.b32  	%r698, %r697, %r20;
	xor.b32  	%r699, %r686, %r693;
	xor.b32  	%r700, %r699, %r21;
	mul.hi.u32 	%r701, %r635, %r698;
	mul.lo.s32 	%r702, %r698, -766435501;
	mul.hi.u32 	%r703, %r638, %r700;
	mul.lo.s32 	%r704, %r700, -845247145;
	xor.b32  	%r705, %r696, %r703;
	xor.b32  	%r706, %r705, %r22;
	xor.b32  	%r707, %r694, %r701;
	xor.b32  	%r708, %r707, %r23;
	mul.hi.u32 	%r709, %r635, %r706;
	mul.lo.s32 	%r906, %r706, -766435501;
	mul.hi.u32 	%r710, %r638, %r708;
	mul.lo.s32 	%r108, %r708, -845247145;
	xor.b32  	%r711, %r704, %r710;
	xor.b32  	%r107, %r711, %r24;
	xor.b32  	%r712, %r702, %r709;
	xor.b32  	%r109, %r712, %r25;
	mov.b32 	%r905, 0;
	mov.u32 	%r904, %r110;
$L__BB0_77:
	cvt.rn.f64.u32 	%fd149, %r904;
	fma.rn.f64 	%fd150, %fd149, 0d3DF0000000000000, 0d3DF0000000000000;
	add.f64 	%fd151, %fd150, %fd150;
	mul.f64 	%fd33, %fd151, 0d400921FB54442D18;
	setp.eq.f64 	%p65, %fd33, 0d7FF0000000000000;
	setp.ltu.f64 	%p66, %fd33, 0d41E0000000000000;
	or.pred  	%p67, %p65, %p66;
	@%p67 bra 	$L__BB0_79;
	{ // callseq 6, 0
	.param .b64 param0;
	st.param.f64 	[param0], %fd33;
	.param .align 16 .b8 retval0[16];
	call.uni (retval0), 
	__internal_trig_reduction_slowpathd, 
	(
	param0
	);
	ld.param.f64 	%fd152, [retval0];
	ld.param.b32 	%r714, [retval0+8];
	} // callseq 6
$L__BB0_79:
	mov.f64 	%fd154, 0d0000000000000000;
	mov.f64 	%fd155, 0d7FF0000000000000;
	mul.rn.f64 	%fd195, %fd155, %fd154;
	mov.b32 	%r915, 1;
	@%p65 bra 	$L__BB0_83;
	mul.f64 	%fd156, %fd33, 0d3FE45F306DC9C883;
	cvt.rni.s32.f64 	%r914, %fd156;
	cvt.rn.f64.s32 	%fd157, %r914;
	fma.rn.f64 	%fd158, %fd157, 0dBFF921FB54442D18, %fd33;
	fma.rn.f64 	%fd159, %fd157, 0dBC91A62633145C00, %fd158;
	fma.rn.f64 	%fd195, %fd157, 0dB97B839A252049C0, %fd159;
	@%p66 bra 	$L__BB0_82;
	{ // callseq 7, 0
	.param .b64 param0;
	st.param.f64 	[param0], %fd33;
	.param .align 16 .b8 retval0[16];
	call.uni (retval0), 
	__internal_trig_reduction_slowpathd, 
	(
	param0
	);
	ld.param.f64 	%fd195, [retval0];
	ld.param.b32 	%r914, [retval0+8];
	} // callseq 7
$L__BB0_82:
	add.s32 	%r915, %r914, 1;
$L__BB0_83:
	shl.b32 	%r718, %r915, 6;
	cvt.u64.u32 	%rd21, %r718;
	and.b64  	%rd22, %rd21, 64;
	add.s64 	%rd24, %rd23, %rd22;
	mul.rn.f64 	%fd161, %fd195, %fd195;
	and.b32  	%r719, %r915, 1;
	setp.eq.b32 	%p70, %r719, 1;
	selp.f64 	%fd162, 0dBDA8FF8320FD8164, 0d3DE5DB65F9785EBA, %p70;
	ld.global.nc.v2.f64 	{%fd163, %fd164}, [%rd24];
	fma.rn.f64 	%fd165, %fd162, %fd161, %fd163;
	fma.rn.f64 	%fd166, %fd165, %fd161, %fd164;
	ld.global.nc.v2.f64 	{%fd167, %fd168}, [%rd24+16];
	fma.rn.f64 	%fd169, %fd166, %fd161, %fd167;
	fma.rn.f64 	%fd170, %fd169, %fd161, %fd168;
	ld.global.nc.v2.f64 	{%fd171, %fd172}, [%rd24+32];
	fma.rn.f64 	%fd173, %fd170, %fd161, %fd171;
	fma.rn.f64 	%fd174, %fd173, %fd161, %fd172;
	fma.rn.f64 	%fd175, %fd174, %fd195, %fd195;
	fma.rn.f64 	%fd176, %fd174, %fd161, 0d3FF0000000000000;
	selp.f64 	%fd177, %fd176, %fd175, %p70;
	and.b32  	%r720, %r915, 2;
	setp.eq.s32 	%p71, %r720, 0;
	mov.f64 	%fd178, 0d0000000000000000;
	sub.f64 	%fd179, %fd178, %fd177;
	selp.f64 	%fd180, %fd177, %fd179, %p71;
	fma.rn.f64 	%fd193, %fd32, %fd180, %fd193;
	mov.u32 	%r111, %r905;
	mov.u32 	%r110, %r906;
$L__BB0_84:
	setp.lt.u32 	%p73, %r890, %r273;
	@%p73 bra 	$L__BB0_49;
$L__BB0_85:
	shl.b32 	%r722, %r928, 2;
	mov.u32 	%r723, sdata;
	add.s32 	%r265, %r723, %r722;
	shl.b32 	%r266, %r928, 3;
	shl.b32 	%r724, %r2, 2;
	add.s32 	%r267, %r723, %r724;
	st.shared.u32 	[%r267], %r758;
	add.s32 	%r268, %r265, %r724;
	st.shared.u32 	[%r268], %r805;
	add.s32 	%r269, %r267, %r266;
	st.shared.u32 	[%r269], %r852;
	add.s32 	%r270, %r268, %r266;
	st.shared.u32 	[%r270], %r891;
	bar.sync 	0;
	setp.lt.u32 	%p74, %r928, 2;
	@%p74 bra 	$L__BB0_89;
$L__BB0_86:
	shr.u32 	%r272, %r928, 1;
	setp.ge.u32 	%p75, %r2, %r272;
	@%p75 bra 	$L__BB0_88;
	shl.b32 	%r725, %r272, 2;
	add.s32 	%r726, %r267, %r725;
	ld.shared.u32 	%r727, [%r726];
	ld.shared.u32 	%r728, [%r267];
	add.s32 	%r729, %r728, %r727;
	st.shared.u32 	[%r267], %r729;
	add.s32 	%r730, %r268, %r725;
	ld.shared.u32 	%r731, [%r730];
	ld.shared.u32 	%r732, [%r268];
	add.s32 	%r733, %r732, %r731;
	st.shared.u32 	[%r268], %r733;
	add.s32 	%r734, %r726, %r266;
	ld.shared.u32 	%r735, [%r734];
	ld.shared.u32 	%r736, [%r269];
	add.s32 	%r737, %r736, %r735;
	st.shared.u32 	[%r269], %r737;
	add.s32 	%r738, %r730, %r266;
	ld.shared.u32 	%r739, [%r738];
	ld.shared.u32 	%r740, [%r270];
	add.s32 	%r741, %r740, %r739;
	st.shared.u32 	[%r270], %r741;
$L__BB0_88:
	bar.sync 	0;
	setp.gt.u32 	%p76, %r928, 3;
	mov.u32 	%r928, %r272;
	@%p76 bra 	$L__BB0_86;
$L__BB0_89:
	setp.ne.s32 	%p77, %r2, 0;
	@%p77 bra 	$L__BB0_91;
	ld.param.u64 	%rd36, [_Z10wos_kernelidddddddddjPjS_S_S_y_param_13];
	ld.param.u64 	%rd35, [_Z10wos_kernelidddddddddjPjS_S_S_y_param_12];
	ld.param.u64 	%rd34, [_Z10wos_kernelidddddddddjPjS_S_S_y_param_11];
	add.s32 	%r743, %r265, %r722;
	ld.shared.u32 	%r744, [sdata];
	cvta.to.global.u64 	%rd25, %rd34;
	mul.wide.u32 	%rd26, %r1, 4;
	add.s64 	%rd27, %rd25, %rd26;
	st.global.u32 	[%rd27], %r744;
	ld.shared.u32 	%r745, [%r265];
	cvta.to.global.u64 	%rd28, %rd35;
	add.s64 	%rd29, %rd28, %rd26;
	st.global.u32 	[%rd29], %r745;
	ld.shared.u32 	%r746, [%r743];
	cvta.to.global.u64 	%rd30, %rd36;
	add.s64 	%rd31, %rd30, %rd26;
	st.global.u32 	[%rd31], %r746;
	add.s32 	%r747, %r743, %r722;
	ld.shared.u32 	%r748, [%r747];
	cvta.to.global.u64 	%rd32, %rd4;
	add.s64 	%rd33, %rd32, %rd26;
	st.global.u32 	[%rd33], %r748;
$L__BB0_91:
	ret;

}
.func  (.param .align 16 .b8 func_retval0[16]) __internal_trig_reduction_slowpathd(
	.param .b64 __internal_trig_reduction_slowpathd_param_0
)
{
	.local .align 8 .b8 	__local_depot1[40];
	.reg .b64 	%SP;
	.reg .b64 	%SPL;
	.reg .pred 	%p<10>;
	.reg .b32 	%r<47>;
	.reg .b64 	%rd<74>;
	.reg .b64 	%fd<5>;

	mov.u64 	%SPL, __local_depot1;
	ld.param.f64 	%fd4, [__internal_trig_reduction_slowpathd_param_0];
	add.u64 	%rd1, %SPL, 0;
	{
	.reg .b32 %temp; 
	mov.b64 	{%temp, %r1}, %fd4;
	}
	shr.u32 	%r2, %r1, 20;
	and.b32  	%r3, %r2, 2047;
	setp.eq.s32 	%p1, %r3, 2047;
	mov.b32 	%r46, 0;
	@%p1 bra 	$L__BB1_9;
	add.s32 	%r20, %r3, -1024;
	mov.b64 	%rd20, %fd4;
	shl.b64 	%rd2, %rd20, 11;
	shr.u32 	%r4, %r20, 6;
	sub.s32 	%r45, 15, %r4;
	sub.s32 	%r21, 19, %r4;
	setp.lt.u32 	%p2, %r20, 128;
	selp.b32 	%r6, 18, %r21, %p2;
	setp.ge.s32 	%p3, %r45, %r6;
	mov.b64 	%rd70, 0;
	@%p3 bra 	$L__BB1_4;
	add.s32 	%r23, %r6, %r4;
	neg.s32 	%r43, %r23;
	or.b64  	%rd3, %rd2, -9223372036854775808;
	mov.b64 	%rd70, 0;
	mov.b32 	%r42, 0;
	mov.u64 	%rd25, __cudart_i2opi_d;
	mov.u32 	%r44, %r45;
$L__BB1_3:
	.pragma "nounroll";
	mul.wide.s32 	%rd22, %r42, 8;
	add.s64 	%rd23, %rd1, %rd22;
	mul.wide.s32 	%rd24, %r44, 8;
	add.s64 	%rd26, %rd25, %rd24;
	ld.global.nc.u64 	%rd27, [%rd26];
	{
	.reg .u32 %r0, %r1, %r2, %r3, %alo, %ahi, %blo, %bhi, %clo, %chi;
	mov.b64 	{%alo,%ahi}, %rd27;
	mov.b64 	{%blo,%bhi}, %rd3;
	mov.b64 	{%clo,%chi}, %rd70;
	mad.lo.cc.u32 	%r0, %alo, %blo, %clo;
	madc.hi.cc.u32 	%r1, %alo, %blo, %chi;
	madc.hi.u32 	%r2, %alo, %bhi, 0;
	mad.lo.cc.u32 	%r1, %alo, %bhi, %r1;
	madc.hi.cc.u32 	%r2, %ahi, %blo, %r2;
	madc.hi.u32 	%r3, %ahi, %bhi, 0;
	mad.lo.cc.u32 	%r1, %ahi, %blo, %r1;
	madc.lo.cc.u32 	%r2, %ahi, %bhi, %r2;
	addc.u32 	%r3, %r3, 0;
	mov.b64 	%rd28, {%r0,%r1};
	mov.b64 	%rd70, {%r2,%r3};
	}
	st.local.u64 	[%rd23], %rd28;
	add.s32 	%r44, %r44, 1;
	add.s32 	%r43, %r43, 1;
	add.s32 	%r42, %r42, 1;
	setp.ne.s32 	%p4, %r43, -15;
	mov.u32 	%r45, %r6;
	@%p4 bra 	$L__BB1_3;
$L__BB1_4:
	cvt.s64.s32 	%rd29, %r45;
	cvt.u64.u32 	%rd30, %r4;
	add.s64 	%rd31, %rd30, %rd29;
	shl.b64 	%rd32, %rd31, 3;
	add.s64 	%rd33, %rd1, %rd32;
	st.local.u64 	[%rd33+-120], %rd70;
	and.b32  	%r15, %r2, 63;
	ld.local.u64 	%rd72, [%rd1+16];
	ld.local.u64 	%rd71, [%rd1+24];
	setp.eq.s32 	%p5, %r15, 0;
	@%p5 bra 	$L__BB1_6;
	shl.b64 	%rd34, %rd71, %r15;
	shr.u64 	%rd35, %rd72, 1;
	xor.b32  	%r24, %r15, 63;
	shr.u64 	%rd36, %rd35, %r24;
	or.b64  	%rd71, %rd34, %rd36;
	ld.local.u64 	%rd37, [%rd1+8];
	shl.b64 	%rd38, %rd72, %r15;
	shr.u64 	%rd39, %rd37, 1;
	shr.u64 	%rd40, %rd39, %r24;
	or.b64  	%rd72, %rd38, %rd40;
$L__BB1_6:
	and.b32  	%r25, %r1, -2147483648;
	shr.u64 	%rd41, %rd71, 62;
	cvt.u32.u64 	%r26, %rd41;
	mov.b64 	{%r27, %r28}, %rd71;
	mov.b64 	{%r29, %r30}, %rd72;
	shf.l.wrap.b32 	%r31, %r30, %r27, 2;
	shf.l.wrap.b32 	%r32, %r27, %r28, 2;
	mov.b64 	%rd42, {%r31, %r32};
	shl.b64 	%rd43, %rd72, 2;
	shr.u64 	%rd44, %rd42, 63;
	cvt.u32.u64 	%r33, %rd44;
	add.s32 	%r34, %r33, %r26;
	setp.eq.s32 	%p6, %r25, 0;
	neg.s32 	%r35, %r34;
	selp.b32 	%r46, %r34, %r35, %p6;
	setp.gt.s64 	%p7, %rd42, -1;
	mov.b64 	%rd45, 0;
	{
	.reg .u32 %r0, %r1, %r2, %r3, %a0, %a1, %a2, %a3, %b0, %b1, %b2, %b3;
	mov.b64 	{%a0,%a1}, %rd45;
	mov.b64 	{%a2,%a3}, %rd45;
	mov.b64 	{%b0,%b1}, %rd43;
	mov.b64 	{%b2,%b3}, %rd42;
	sub.cc.u32 	%r0, %a0, %b0;
	subc.cc.u32 	%r1, %a1, %b1;
	subc.cc.u32 	%r2, %a2, %b2;
	subc.u32 	%r3, %a3, %b3;
	mov.b64 	%rd46, {%r0,%r1};
	mov.b64 	%rd47, {%r2,%r3};
	}
	xor.b32  	%r36, %r25, -2147483648;
	selp.b64 	%rd73, %rd42, %rd47, %p7;
	selp.b64 	%rd14, %rd43, %rd46, %p7;
	selp.b32 	%r17, %r25, %r36, %p7;
	clz.b64 	%r37, %rd73;
	cvt.u64.u32 	%rd15, %r37;
	setp.eq.s32 	%p8, %r37, 0;
	@%p8 bra 	$L__BB1_8;
	cvt.u32.u64 	%r38, %rd15;
	and.b32  	%r39, %r38, 63;
	shl.b64 	%rd48, %rd73, %r39;
	shr.u64 	%rd49, %rd14, 1;
	not.b32 	%r40, %r38;
	and.b32  	%r41, %r40, 63;
	shr.u64 	%rd50, %rd49, %r41;
	or.b64  	%rd73, %rd48, %rd50;
$L__BB1_8:
	mov.b64 	%rd51, -3958705157555305931;
	{
	.reg .u32 %r0, %r1, %r2, %r3, %alo, %ahi, %blo, %bhi;
	mov.b64 	{%alo,%ahi}, %rd73;
	mov.b64 	{%blo,%bhi}, %rd51;
	mul.lo.u32 	%r0, %alo, %blo;
	mul.hi.u32 	%r1, %alo, %blo;
	mad.lo.cc.u32 	%r1, %alo, %bhi, %r1;
	madc.hi.u32 	%r2, %alo, %bhi, 0;
	mad.lo.cc.u32 	%r1, %ahi, %blo, %r1;
	madc.hi.cc.u32 	%r2, %ahi, %blo, %r2;
	madc.hi.u32 	%r3, %ahi, %bhi, 0;
	mad.lo.cc.u32 	%r2, %ahi, %bhi, %r2;
	addc.u32 	%r3, %r3, 0;
	mov.b64 	%rd52, {%r0,%r1};
	mov.b64 	%rd53, {%r2,%r3};
	}
	setp.gt.s64 	%p9, %rd53, 0;
	{
	.reg .u32 %r0, %r1, %r2, %r3, %a0, %a1, %a2, %a3, %b0, %b1, %b2, %b3;
	mov.b64 	{%a0,%a1}, %rd52;
	mov.b64 	{%a2,%a3}, %rd53;
	mov.b64 	{%b0,%b1}, %rd52;
	mov.b64 	{%b2,%b3}, %rd53;
	add.cc.u32 	%r0, %a0, %b0;
	addc.cc.u32 	%r1, %a1, %b1;
	addc.cc.u32 	%r2, %a2, %b2;
	addc.u32 	%r3, %a3, %b3;
	mov.b64 	%rd54, {%r0,%r1};
	mov.b64 	%rd55, {%r2,%r3};
	}
	selp.b64 	%rd56, %rd55, %rd53, %p9;
	selp.s64 	%rd57, -1, 0, %p9;
	sub.s64 	%rd58, %rd57, %rd15;
	cvt.u64.u32 	%rd59, %r17;
	shl.b64 	%rd60, %rd59, 32;
	add.s64 	%rd61, %rd56, 1;
	shr.u64 	%rd62, %rd61, 10;
	add.s64 	%rd63, %rd62, 1;
	shr.u64 	%rd64, %rd63, 1;
	shl.b64 	%rd65, %rd58, 52;
	add.s64 	%rd66, %rd65, %rd64;
	add.s64 	%rd67, %rd66, 4602678819172646912;
	or.b64  	%rd68, %rd67, %rd60;
	mov.b64 	%fd4, %rd68;
$L__BB1_9:
	st.param.f64 	[func_retval0], %fd4;
	st.param.b32 	[func_retval0+8], %r46;
	ret;

}


// ===== COMPILED SASS (sm_100) =====

	.target	sm_100

	.elftype	@"ET_EXEC"


//--------------------- .note.nv.tkinfo           --------------------------
	.section	.note.nv.tkinfo,"",@"SHT_NOTE"
	.sectionflags	@"SHF_NOTE_NV_TKINFO"
	.tkinfo
        /*0018*/ 	.word	0x00000002
        /*0030*/ 	.string	""
        /*0030*/ 	.string	"ptxas"
        /*0030*/ 	.string	"Cuda compilation tools, release 13.0, V13.0.88"
        /*0030*/ 	.string	"Build cuda_13.0.r13.0/compiler.36424714_0"
        /*0030*/ 	.string	"-arch sm_100 -m 64 "



//--------------------- .note.nv.cuinfo           --------------------------
	.section	.note.nv.cuinfo,"",@"SHT_NOTE"
	.sectionflags	@"SHF_NOTE_NV_CUINFO"
        /*0018*/ 	.short	0x0002
        /*001a*/ 	.short	0x0064
        /*001c*/ 	.short	0x0082
	.zero		2


//--------------------- .nv.info                  --------------------------
	.section	.nv.info,"",@"SHT_CUDA_INFO"
	.align	4


	//----- nvinfo : EIATTR_REGCOUNT
	.align		4
        /*0000*/ 	.byte	0x04, 0x2f
        /*0002*/ 	.short	(.L_12 - .L_11)
	.align		4
.L_11:
        /*0004*/ 	.word	index@(_Z10wos_kernelidddddddddjPjS_S_S_y)
        /*0008*/ 	.word	0x00000030


	//----- nvinfo : EIATTR_FRAME_SIZE
	.align		4
.L_12:
        /*000c*/ 	.byte	0x04, 0x11
        /*000e*/ 	.short	(.L_14 - .L_13)
	.align		4
.L_13:
        /*0010*/ 	.word	index@($_Z10wos_kernelidddddddddjPjS_S_S_y$__internal_trig_reduction_slowpathd)
        /*0014*/ 	.word	0x00000028


	//----- nvinfo : EIATTR_FRAME_SIZE
	.align		4
.L_14:
        /*0018*/ 	.byte	0x04, 0x11
        /*001a*/ 	.short	(.L_16 - .L_15)
	.align		4
.L_15:
        /*001c*/ 	.word	index@(_Z10wos_kernelidddddddddjPjS_S_S_y)
        /*0020*/ 	.word	0x00000028


	//----- nvinfo : EIATTR_MIN_STACK_SIZE
	.align		4
.L_16:
        /*0024*/ 	.byte	0x04, 0x12
        /*0026*/ 	.short	(.L_18 - .L_17)
	.align		4
.L_17:
        /*0028*/ 	.word	index@(_Z10wos_kernelidddddddddjPjS_S_S_y)
        /*002c*/ 	.word	0x00000028
.L_18:


//--------------------- .nv.compat                --------------------------
	.section	.nv.compat,"",@"SHT_CUDA_COMPAT_INFO"
	.align	4
        /*0000*/ 	.byte	0x02, 0x09, 0x00, 0x00, 0x02, 0x02, 0x01, 0x00, 0x02, 0x05, 0x05, 0x00, 0x03, 0x07, 0x01, 0x01
        /*0010*/ 	.byte	0x02, 0x03, 0x00, 0x00, 0x02, 0x06, 0x01, 0x00, 0x04, 0x0b, 0x08, 0x00, 0x01, 0x00, 0x00, 0x00
        /*0020*/ 	.byte	0x00, 0x00, 0x00, 0x00


//--------------------- .nv.info._Z10wos_kernelidddddddddjPjS_S_S_y --------------------------
	.section	.nv.info._Z10wos_kernelidddddddddjPjS_S_S_y,"",@"SHT_CUDA_INFO"
	.sectionflags	@""
	.align	4


	//----- nvinfo : EIATTR_CUDA_API_VERSION
	.align		4
        /*0000*/ 	.byte	0x04, 0x37
        /*0002*/ 	.short	(.L_20 - .L_19)
.L_19:
        /*0004*/ 	.word	0x00000082


	//----- nvinfo : EIATTR_KPARAM_INFO
	.align		4
.L_20:
        /*0008*/ 	.byte	0x04, 0x17
        /*000a*/ 	.short	(.L_22 - .L_21)
.L_21:
        /*000c*/ 	.word	0x00000000
        /*0010*/ 	.short	0x000f
        /*0012*/ 	.short	0x0078
        /*0014*/ 	.byte	0x00, 0xf0, 0x21, 0x00


	//----- nvinfo : EIATTR_KPARAM_INFO
	.align		4
.L_22:
        /*0018*/ 	.byte	0x04, 0x17
        /*001a*/ 	.short	(.L_24 - .L_23)
.L_23:
        /*001c*/ 	.word	0x00000000
        /*0020*/ 	.short	0x000e
        /*0022*/ 	.short	0x0070
        /*0024*/ 	.byte	0x00, 0xf5, 0x21, 0x00


	//----- nvinfo : EIATTR_KPARAM_INFO
	.align		4
.L_24:
        /*0028*/ 	.byte	0x04, 0x17
        /*002a*/ 	.short	(.L_26 - .L_25)
.L_25:
        /*002c*/ 	.word	0x00000000
        /*0030*/ 	.short	0x000d
        /*0032*/ 	.short	0x0068
        /*0034*/ 	.byte	0x00, 0xf5, 0x21, 0x00


	//----- nvinfo : EIATTR_KPARAM_INFO
	.align		4
.L_26:
        /*0038*/ 	.byte	0x04, 0x17
        /*003a*/ 	.short	(.L_28 - .L_27)
.L_27:
        /*003c*/ 	.word	0x00000000
        /*0040*/ 	.short	0x000c
        /*0042*/ 	.short	0x0060
        /*0044*/ 	.byte	0x00, 0xf5, 0x21, 0x00


	//----- nvinfo : EIATTR_KPARAM_INFO
	.align		4
.L_28:
        /*0048*/ 	.byte	0x04, 0x17
        /*004a*/ 	.short	(.L_30 - .L_29)
.L_29:
        /*004c*/ 	.word	0x00000000
        /*0050*/ 	.short	0x000b
        /*0052*/ 	.short	0x0058
        /*0054*/ 	.byte	0x00, 0xf5, 0x21, 0x00


	//----- nvinfo : EIATTR_KPARAM_INFO
	.align		4
.L_30:
        /*0058*/ 	.byte	0x04, 0x17
        /*005a*/ 	.short	(.L_32 - .L_31)
.L_31:
        /*005c*/ 	.word	0x00000000
        /*0060*/ 	.short	0x000a
        /*0062*/ 	.short	0x0050
        /*0064*/ 	.byte	0x00, 0xf0, 0x11, 0x00


	//----- nvinfo : EIATTR_KPARAM_INFO
	.align		4
.L_32:
        /*0068*/ 	.byte	0x04, 0x17
        /*006a*/ 	.short	(.L_34 - .L_33)
.L_33:
        /*006c*/ 	.word	0x00000000
        /*0070*/ 	.short	0x0009
        /*0072*/ 	.short	0x0048
        /*0074*/ 	.byte	0x00, 0xf0, 0x21, 0x00


	//----- nvinfo : EIATTR_KPARAM_INFO
	.align		4
.L_34:
        /*0078*/ 	.byte	0x04, 0x17
        /*007a*/ 	.short	(.L_36 - .L_35)
.L_35:
        /*007c*/ 	.word	0x00000000
        /*0080*/ 	.short	0x0008
        /*0082*/ 	.short	0x0040
        /*0084*/ 	.byte	0x00, 0xf0, 0x21, 0x00


	//----- nvinfo : EIATTR_KPARAM_INFO
	.align		4
.L_36:
        /*0088*/ 	.byte	0x04, 0x17
        /*008a*/ 	.short	(.L_38 - .L_37)
.L_37:
        /*008c*/ 	.word	0x00000000
        /*0090*/ 	.short	0x0007
        /*0092*/ 	.short	0x0038
        /*0094*/ 	.byte	0x00, 0xf0, 0x21, 0x00


	//----- nvinfo : EIATTR_KPARAM_INFO
	.align		4
.L_38:
        /*0098*/ 	.byte	0x04, 0x17
        /*009a*/ 	.short	(.L_40 - .L_39)
.L_39:
        /*009c*/ 	.word	0x00000000
        /*00a0*/ 	.short	0x0006
        /*00a2*/ 	.short	0x0030
        /*00a4*/ 	.byte	0x00, 0xf0, 0x21, 0x00


	//----- nvinfo : EIATTR_KPARAM_INFO
	.align		4
.L_40:
        /*00a8*/ 	.byte	0x04, 0x17
        /*00aa*/ 	.short	(.L_42 - .L_41)
.L_41:
        /*00ac*/ 	.word	0x00000000
        /*00b0*/ 	.short	0x0005
        /*00b2*/ 	.short	0x0028
        /*00b4*/ 	.byte	0x00, 0xf0, 0x21, 0x00


	//----- nvinfo : EIATTR_KPARAM_INFO
	.align		4
.L_42:
        /*00b8*/ 	.byte	0x04, 0x17
        /*00ba*/ 	.short	(.L_44 - .L_43)
.L_43:
        /*00bc*/ 	.word	0x00000000
        /*00c0*/ 	.short	0x0004
        /*00c2*/ 	.short	0x0020
        /*00c4*/ 	.byte	0x00, 0xf0, 0x21, 0x00


	//----- nvinfo : EIATTR_KPARAM_INFO
	.align		4
.L_44:
        /*00c8*/ 	.byte	0x04, 0x17
        /*00ca*/ 	.short	(.L_46 - .L_45)
.L_45:
        /*00cc*/ 	.word	0x00000000
        /*00d0*/ 	.short	0x0003
        /*00d2*/ 	.short	0x0018
        /*00d4*/ 	.byte	0x00, 0xf0, 0x21, 0x00


	//----- nvinfo : EIATTR_KPARAM_INFO
	.align		4
.L_46:
        /*00d8*/ 	.byte	0x04, 0x17
        /*00da*/ 	.short	(.L_48 - .L_47)
.L_47:
        /*00dc*/ 	.word	0x00000000
        /*00e0*/ 	.short	0x0002
        /*00e2*/ 	.short	0x0010
        /*00e4*/ 	.byte	0x00, 0xf0, 0x21, 0x00


	//----- nvinfo : EIATTR_KPARAM_INFO
	.align		4
.L_48:
        /*00e8*/ 	.byte	0x04, 0x17
        /*00ea*/ 	.short	(.L_50 - .L_49)
.L_49:
        /*00ec*/ 	.word	0x00000000
        /*00f0*/ 	.short	0x0001
        /*00f2*/ 	.short	0x0008
        /*00f4*/ 	.byte	0x00, 0xf0, 0x21, 0x00


	//----- nvinfo : EIATTR_KPARAM_INFO
	.align		4
.L_50:
        /*00f8*/ 	.byte	0x04, 0x17
        /*00fa*/ 	.short	(.L_52 - .L_51)
.L_51:
        /*00fc*/ 	.word	0x00000000
        /*0100*/ 	.short	0x0000
        /*0102*/ 	.short	0x0000
        /*0104*/ 	.byte	0x00, 0xf0, 0x11, 0x00


	//----- nvinfo : EIATTR_SPARSE_MMA_MASK
	.align		4
.L_52:
        /*0108*/ 	.byte	0x03, 0x50
        /*010a*/ 	.short	0x0000


	//----- nvinfo : EIATTR_MAXREG_COUNT
	.align		4
        /*010c*/ 	.byte	0x03, 0x1b
        /*010e*/ 	.short	0x00ff


	//----- nvinfo : EIATTR_NUM_BARRIERS
	.align		4
        /*0110*/ 	.byte	0x02, 0x4c
        /*0112*/ 	.byte	0x01
	.zero		1


	//----- nvinfo : EIATTR_MERCURY_ISA_VERSION
	.align		4
        /*0114*/ 	.byte	0x03, 0x5f
        /*0116*/ 	.short	0x0101


	//----- nvinfo : EIATTR_VRC_CTA_INIT_COUNT
	.align		4
        /*0118*/ 	.byte	0x02, 0x4a
	.zero		1
	.zero		1


	//----- nvinfo : EIATTR_EXIT_INSTR_OFFSETS
	.align		4
        /*011c*/ 	.byte	0x04, 0x1c
        /*011e*/ 	.short	(.L_54 - .L_53)


	//   ....[0]....
.L_53:
        /*0120*/ 	.word	0x00000050


	//   ....[1]....
        /*0124*/ 	.word	0x000036a0


	//   ....[2]....
        /*0128*/ 	.word	0x00003800


	//----- nvinfo : EIATTR_CRS_STACK_SIZE
	.align		4
.L_54:
        /*012c*/ 	.byte	0x04, 0x1e
        /*012e*/ 	.short	(.L_56 - .L_55)
.L_55:
        /*0130*/ 	.word	0x00000000


	//----- nvinfo : EIATTR_CBANK_PARAM_SIZE
	.align		4
.L_56:
        /*0134*/ 	.byte	0x03, 0x19
        /*0136*/ 	.short	0x0080


	//----- nvinfo : EIATTR_PARAM_CBANK
	.align		4
        /*0138*/ 	.byte	0x04, 0x0a
        /*013a*/ 	.short	(.L_58 - .L_57)
	.align		4
.L_57:
        /*013c*/ 	.word	index@(.nv.constant0._Z10wos_kernelidddddddddjPjS_S_S_y)
        /*0140*/ 	.short	0x0380
        /*0142*/ 	.short	0x0080


	//----- nvinfo : EIATTR_SW_WAR
	.align		4
.L_58:
        /*0144*/ 	.byte	0x04, 0x36
        /*0146*/ 	.short	(.L_60 - .L_59)
.L_59:
        /*0148*/ 	.word	0x00000008
.L_60:


//--------------------- .nv.callgraph             --------------------------
	.section	.nv.callgraph,"",@"SHT_CUDA_CALLGRAPH"
	.align	4
	.sectionentsize	8
	.align		4
        /*0000*/ 	.word	0x00000000
	.align		4
        /*0004*/ 	.word	0xffffffff
	.align		4
        /*0008*/ 	.word	0x00000000
	.align		4
        /*000c*/ 	.word	0xfffffffe
	.align		4
        /*0010*/ 	.word	0x00000000
	.align		4
        /*0014*/ 	.word	0xfffffffd
	.align		4
        /*0018*/ 	.word	0x00000000
	.align		4
        /*001c*/ 	.word	0xfffffffc


//--------------------- .nv.constant4             --------------------------
	.section	.nv.constant4,"a",@progbits
	.align	8
	.align		8
.nv.constant4:
        /*0000*/ 	.dword	precalc_xorwow_matrix
	.align		8
        /*0008*/ 	.dword	precalc_xorwow_offset_matrix
	.align		8
        /*0010*/ 	.dword	mrg32k3aM1
	.align		8
        /*0018*/ 	.dword	mrg32k3aM2
	.align		8
        /*0020*/ 	.dword	mrg32k3aM1SubSeq
	.align		8
        /*0028*/ 	.dword	mrg32k3aM2SubSeq
	.align		8
        /*0030*/ 	.dword	mrg32k3aM1Seq
	.align		8
        /*0038*/ 	.dword	mrg32k3aM2Seq
	.align		8
        /*0040*/ 	.dword	__cudart_i2opi_d
	.align		8
        /*0048*/ 	.dword	__cudart_sin_cos_coeffs


//--------------------- .nv.constant3             --------------------------
	.section	.nv.constant3,"a",@progbits
	.align	8
.nv.constant3:
	.type		__cr_lgamma_table,@object
	.size		__cr_lgamma_table,(.L_8 - __cr_lgamma_table)
__cr_lgamma_table:
        /*0000*/ 	.byte	0x00, 0x00, 0x00, 0x00, 0x00, 0x00, 0x00, 0x00, 0x00, 0x00, 0x00, 0x00, 0x00, 0x00, 0x00, 0x00
        /*0010*/ 	.byte	0xef, 0x39, 0xfa, 0xfe, 0x42, 0x2e, 0xe6, 0x3f, 0x02, 0x20, 0x2a, 0xfa, 0x0b, 0xab, 0xfc, 0x3f
        /*0020*/ 	.byte	0xf9, 0x2c, 0x92, 0x7c, 0xa7, 0x6c, 0x09, 0x40, 0xc9, 0x79, 0x44, 0x3c, 0x64, 0x26, 0x13, 0x40
        /*0030*/ 	.byte	0xca, 0x01, 0xcf, 0x3a, 0x27, 0x51, 0x1a, 0x40, 0x30, 0xcc, 0x2d, 0xf3, 0xe1, 0x0c, 0x21, 0x40
        /*0040*/ 	.byte	0x0d, 0xb7, 0xfc, 0x82, 0x8e, 0x35, 0x25, 0x40
.L_8:


//--------------------- .text._Z10wos_kernelidddddddddjPjS_S_S_y --------------------------
	.section	.text._Z10wos_kernelidddddddddjPjS_S_S_y,"ax",@progbits
	.align	128
        .global         _Z10wos_kernelidddddddddjPjS_S_S_y
        .type           _Z10wos_kernelidddddddddjPjS_S_S_y,@function
        .size           _Z10wos_kernelidddddddddjPjS_S_S_y,(.L_x_76 - _Z10wos_kernelidddddddddjPjS_S_S_y)
        .other          _Z10wos_kernelidddddddddjPjS_S_S_y,@"STO_CUDA_ENTRY STV_DEFAULT"
_Z10wos_kernelidddddddddjPjS_S_S_y:
.text._Z10wos_kernelidddddddddjPjS_S_S_y:
[----:B------:R-:W0:Y:S01]  /*0000*/  LDC R1, c[0x0][0x37c] ;  /* 0x0000df00ff017b82 */ /* 0x000e220000000800 */
[----:B------:R-:W1:Y:S01]  /*0010*/  S2R R0, SR_CTAID.X ;  /* 0x0000000000007919 */ /* 0x000e620000002500 */
[----:B------:R-:W1:Y:S01]  /*0020*/  LDCU UR4, c[0x0][0x380] ;  /* 0x00007000ff0477ac */ /* 0x000e620008000800 */
[----:B0-----:R-:W-:Y:S01]  /*0030*/  VIADD R1, R1, 0xffffffd8 ;  /* 0xffffffd801017836 */ /* 0x001fe20000000000 */
[----:B-1----:R-:W-:-:S13]  /*0040*/  ISETP.GE.AND P0, PT, R0, UR4, PT ;  /* 0x0000000400007c0c */ /* 0x002fda000bf06270 */
[----:B------:R-:W-:Y:S05]  /*0050*/  @P0 EXIT ;  /* 0x000000000000094d */ /* 0x000fea0003800000 */
[----:B------:R-:W0:Y:S01]  /*0060*/  S2R R24, SR_TID.X ;  /* 0x0000000000187919 */ /* 0x000e220000002100 */
[----:B------:R-:W1:Y:S01]  /*0070*/  LDCU UR24, c[0x0][0x360] ;  /* 0x00006c00ff1877ac */ /* 0x000e620008000800 */
[----:B------:R-:W-:Y:S01]  /*0080*/  IMAD.MOV.U32 R25, RZ, RZ, RZ ;  /* 0x000000ffff197224 */ /* 0x000fe200078e00ff */
[----:B------:R-:W-:Y:S01]  /*0090*/  BSSY.RECONVERGENT B2, `(.L_x_0) ;  /* 0x00000fe000027945 */ /* 0x000fe20003800200 */
[----:B------:R-:W2:Y:S01]  /*00a0*/  LDCU.64 UR4, c[0x0][0x3f8] ;  /* 0x00007f00ff0477ac */ /* 0x000ea20008000a00 */
[----:B------:R-:W3:Y:S01]  /*00b0*/  LDCU UR25, c[0x0][0x3d0] ;  /* 0x00007a00ff1977ac */ /* 0x000ee20008000800 */
[----:B------:R-:W4:Y:S01]  /*00c0*/  LDCU.64 UR6, c[0x0][0x358] ;  /* 0x00006b00ff0677ac */ /* 0x000f220008000a00 */
[----:B------:R-:W0:Y:S01]  /*00d0*/  LDCU UR30, c[0x0][0x3d0] ;  /* 0x00007a00ff1e77ac */ /* 0x000e220008000800 */
[----:B-1----:R-:W-:Y:S01]  /*00e0*/  IMAD.U32 R22, RZ, RZ, UR24 ;  /* 0x00000018ff167e24 */ /* 0x002fe2000f8e00ff */
[----:B------:R-:W1:Y:S01]  /*00f0*/  LDCU.64 UR28, c[0x0][0x3f8] ;  /* 0x00007f00ff1c77ac */ /* 0x000e620008000a00 */
[----:B--2---:R-:W-:-:S02]  /*0100*/  UIADD3 UR8, UPT, UPT, UR4, -0x61c88647, URZ ;  /* 0x9e3779b904087890 */ /* 0x004fc4000fffe0ff */
[----:B------:R-:W-:Y:S02]  /*0110*/  UIADD3 UR9, UPT, UPT, UR5, -0x4498517b, URZ ;  /* 0xbb67ae8505097890 */ /* 0x000fe4000fffe0ff */
[----:B------:R-:W-:Y:S02]  /*0120*/  UIADD3 UR10, UPT, UPT, UR5, 0x76cf5d0a, URZ ;  /* 0x76cf5d0a050a7890 */ /* 0x000fe4000fffe0ff */
[----:B------:R-:W-:Y:S01]  /*0130*/  UIADD3 UR11, UPT, UPT, UR4, 0x3c6ef372, URZ ;  /* 0x3c6ef372040b7890 */ /* 0x000fe2000fffe0ff */
[----:B0-----:R-:W-:Y:S01]  /*0140*/  IMAD.WIDE.U32 R20, R0, UR24, R24 ;  /* 0x0000001800147c25 */ /* 0x001fe2000f8e0018 */
[----:B------:R-:W-:Y:S02]  /*0150*/  UIADD3 UR12, UPT, UPT, UR4, -0x255992d5, URZ ;  /* 0xdaa66d2b040c7890 */ /* 0x000fe4000fffe0ff */
[----:B------:R-:W-:Y:S02]  /*0160*/  UIADD3 UR13, UPT, UPT, UR5, 0x32370b8f, URZ ;  /* 0x32370b8f050d7890 */ /* 0x000fe4000fffe0ff */
[----:B------:R-:W-:Y:S01]  /*0170*/  LOP3.LUT R6, R21, UR5, RZ, 0x3c, !PT ;  /* 0x0000000515067c12 */ /* 0x000fe2000f8e3cff */
[----:B------:R-:W-:Y:S01]  /*0180*/  IMAD.WIDE.U32 R2, R20, -0x326172a9, RZ ;  /* 0xcd9e8d5714027825 */ /* 0x000fe200078e00ff */
[----:B------:R-:W-:-:S02]  /*0190*/  UIADD3 UR14, UPT, UPT, UR5, -0x126145ec, URZ ;  /* 0xed9eba14050e7890 */ /* 0x000fc4000fffe0ff */
[----:B------:R-:W-:Y:S01]  /*01a0*/  UIADD3 UR15, UPT, UPT, UR4, 0x78dde6e4, URZ ;  /* 0x78dde6e4040f7890 */ /* 0x000fe2000fffe0ff */
[----:B------:R-:W-:Y:S01]  /*01b0*/  IMAD.WIDE.U32 R6, R6, -0x326172a9, RZ ;  /* 0xcd9e8d5706067825 */ /* 0x000fe200078e00ff */
[----:B------:R-:W-:Y:S01]  /*01c0*/  LOP3.LUT R4, R3, UR4, RZ, 0x3c, !PT ;  /* 0x0000000403047c12 */ /* 0x000fe2000f8e3cff */
[----:B------:R-:W-:Y:S02]  /*01d0*/  UIADD3 UR16, UPT, UPT, UR4, 0x1715609d, URZ ;  /* 0x1715609d04107890 */ /* 0x000fe4000fffe0ff */
[----:B------:R-:W-:Y:S01]  /*01e0*/  UIADD3 UR17, UPT, UPT, UR5, -0x56f99767, URZ ;  /* 0xa906689905117890 */ /* 0x000fe2000fffe0ff */
[----:B------:R-:W-:Y:S01]  /*01f0*/  LOP3.LUT R2, R2, UR8, R7, 0x96, !PT ;  /* 0x0000000802027c12 */ /* 0x000fe2000f8e9607 */
[----:B------:R-:W-:Y:S01]  /*0200*/  IMAD.WIDE.U32 R4, R4, -0x2daee0ad, RZ ;  /* 0xd2511f5304047825 */ /* 0x000fe200078e00ff */
[----:B------:R-:W-:Y:S02]  /*0210*/  UIADD3 UR19, UPT, UPT, UR5, 0x646e171e, URZ ;  /* 0x646e171e05137890 */ /* 0x000fe4000fffe0ff */
[----:B------:R-:W-:Y:S01]  /*0220*/  UIADD3 UR18, UPT, UPT, UR4, -0x4ab325aa, URZ ;  /* 0xb54cda5604127890 */ /* 0x000fe2000fffe0ff */
[----:B------:R-:W-:Y:S01]  /*0230*/  IMAD.WIDE.U32 R2, R2, -0x2daee0ad, RZ ;  /* 0xd2511f5302027825 */ /* 0x000fe200078e00ff */
[----:B------:R-:W-:Y:S01]  /*0240*/  LOP3.LUT R8, R5, UR9, RZ, 0x3c, !PT ;  /* 0x0000000905087c12 */ /* 0x000fe2000f8e3cff */
[----:B------:R-:W-:-:S02]  /*0250*/  UIADD3 UR20, UPT, UPT, UR4, 0x5384540f, URZ ;  /* 0x5384540f04147890 */ /* 0x000fc4000fffe0ff */
[----:B------:R-:W-:Y:S01]  /*0260*/  UIADD3 UR21, UPT, UPT, UR5, 0x1fd5c5a3, URZ ;  /* 0x1fd5c5a305157890 */ /* 0x000fe2000fffe0ff */
[----:B------:R-:W-:Y:S01]  /*0270*/  LOP3.LUT R7, R4, UR10, R3, 0x96, !PT ;  /* 0x0000000a04077c12 */ /* 0x000fe2000f8e9603 */
[----:B------:R-:W-:Y:S01]  /*0280*/  IMAD.WIDE.U32 R8, R8, -0x326172a9, RZ ;  /* 0xcd9e8d5708087825 */ /* 0x000fe200078e00ff */
[----:B------:R-:W-:Y:S02]  /*0290*/  UIADD3 UR23, UPT, UPT, UR5, -0x24c28bd8, URZ ;  /* 0xdb3d742805177890 */ /* 0x000fe4000fffe0ff */
[----:B------:R-:W-:Y:S02]  /*02a0*/  UIADD3 UR22, UPT, UPT, UR4, -0xe443238, URZ ;  /* 0xf1bbcdc804167890 */ /* 0x000fe4000fffe0ff */
[----:B------:R-:W-:Y:S01]  /*02b0*/  LOP3.LUT R4, R6, UR11, R9, 0x96, !PT ;  /* 0x0000000b06047c12 */ /* 0x000fe2000f8e9609 */
[----:B------:R-:W-:Y:S01]  /*02c0*/  IMAD.WIDE.U32 R6, R7, -0x326172a9, RZ ;  /* 0xcd9e8d5707067825 */ /* 0x000fe200078e00ff */
[----:B------:R-:W-:Y:S02]  /*02d0*/  UIADD3 UR4, UPT, UPT, UR4, -0x700cb87f, URZ ;  /* 0x8ff3478104047890 */ /* 0x000fe4000fffe0ff */
[----:B------:R-:W-:Y:S01]  /*02e0*/  UIADD3 UR5, UPT, UPT, UR5, -0x695add53, URZ ;  /* 0x96a522ad05057890 */ /* 0x000fe2000fffe0ff */
[----:B------:R-:W-:Y:S01]  /*02f0*/  IMAD.WIDE.U32 R4, R4, -0x2daee0ad, RZ ;  /* 0xd2511f5304047825 */ /* 0x000fe200078e00ff */
[----:B------:R-:W-:Y:S01]  /*0300*/  LOP3.LUT R3, R8, UR12, R7, 0x96, !PT ;  /* 0x0000000c08037c12 */ /* 0x000fe2000f8e9607 */
[----:B------:R-:W0:Y:S03]  /*0310*/  LDCU.64 UR26, c[0x4][0x48] ;  /* 0x01000900ff1a77ac */ /* 0x000e260008000a00 */
[----:B------:R-:W-:Y:S01]  /*0320*/  LOP3.LUT R8, R2, UR13, R5, 0x96, !PT ;  /* 0x0000000d02087c12 */ /* 0x000fe2000f8e9605 */
[----:B------:R-:W-:-:S04]  /*0330*/  IMAD.WIDE.U32 R2, R3, -0x2daee0ad, RZ ;  /* 0xd2511f5303027825 */ /* 0x000fc800078e00ff */
[----:B------:R-:W-:Y:S01]  /*0340*/  IMAD.WIDE.U32 R8, R8, -0x326172a9, RZ ;  /* 0xcd9e8d5708087825 */ /* 0x000fe200078e00ff */
[----:B------:R-:W-:-:S04]  /*0350*/  LOP3.LUT R7, R4, UR14, R3, 0x96, !PT ;  /* 0x0000000e04077c12 */ /* 0x000fc8000f8e9603 */
        /* <DEDUP_REMOVED lines=15> */
[----:B------:R-:W-:-:S03]  /*0450*/  LOP3.LUT R4, R4, UR23, R9, 0x96, !PT ;  /* 0x0000001704047c12 */ /* 0x000fc6000f8e9609 */
[----:B---3--:R-:W-:Y:S01]  /*0460*/  IMAD.U32 R9, RZ, RZ, UR25 ;  /* 0x00000019ff097e24 */ /* 0x008fe2000f8e00ff */
[----:B------:R-:W-:Y:S01]  /*0470*/  LOP3.LUT R10, R6, UR22, R3, 0x96, !PT ;  /* 0x00000016060a7c12 */ /* 0x000fe2000f8e9603 */
[----:B------:R-:W-:Y:S01]  /*0480*/  IMAD.WIDE.U32 R4, R4, -0x326172a9, RZ ;  /* 0xcd9e8d5704047825 */ /* 0x000fe200078e00ff */
[----:B------:R-:W-:Y:S02]  /*0490*/  CS2R R6, SRZ ;  /* 0x0000000000067805 */ /* 0x000fe4000001ff00 */
[----:B------:R-:W-:Y:S01]  /*04a0*/  ISETP.GE.U32.AND P0, PT, R24, R9, PT ;  /* 0x000000091800720c */ /* 0x000fe20003f06070 */
[----:B------:R-:W-:Y:S01]  /*04b0*/  IMAD.WIDE.U32 R10, R10, -0x2daee0ad, RZ ;  /* 0xd2511f530a0a7825 */ /* 0x000fe200078e00ff */
[----:B------:R-:W-:-:S03]  /*04c0*/  LOP3.LUT R2, R2, UR4, R5, 0x96, !PT ;  /* 0x0000000402027c12 */ /* 0x000fc6000f8e9605 */
[----:B------:R-:W-:Y:S01]  /*04d0*/  IMAD.MOV.U32 R5, RZ, RZ, RZ ;  /* 0x000000ffff057224 */ /* 0x000fe200078e00ff */
[----:B------:R-:W-:Y:S01]  /*04e0*/  LOP3.LUT R3, R8, UR5, R11, 0x96, !PT ;  /* 0x0000000508037c12 */ /* 0x000fe2000f8e960b */
[----:B------:R-:W-:-:S06]  /*04f0*/  IMAD.MOV.U32 R8, RZ, RZ, RZ ;  /* 0x000000ffff087224 */ /* 0x000fcc00078e00ff */
[----:B01--4-:R-:W-:Y:S05]  /*0500*/  @P0 BRA `(.L_x_1) ;  /* 0x0000000800d80947 */ /* 0x013fea0003800000 */
[----:B------:R-:W0:Y:S01]  /*0510*/  LDCU.64 UR24, c[0x0][0x390] ;  /* 0x00007200ff1877ac */ /* 0x000e220008000a00 */
[----:B------:R-:W-:Y:S01]  /*0520*/  HFMA2 R5, -RZ, RZ, 0, 0 ;  /* 0x00000000ff057431 */ /* 0x000fe200000001ff */
[----:B------:R-:W-:Y:S01]  /*0530*/  CS2R R6, SRZ ;  /* 0x0000000000067805 */ /* 0x000fe2000001ff00 */
[----:B------:R-:W-:Y:S02]  /*0540*/  IMAD.MOV.U32 R27, RZ, RZ, R24 ;  /* 0x000000ffff1b7224 */ /* 0x000fe400078e0018 */
[----:B------:R-:W-:Y:S02]  /*0550*/  IMAD.MOV.U32 R8, RZ, RZ, RZ ;  /* 0x000000ffff087224 */ /* 0x000fe400078e00ff */
[----:B0-----:R-:W-:Y:S02]  /*0560*/  IMAD.U32 R12, RZ, RZ, UR24 ;  /* 0x00000018ff0c7e24 */ /* 0x001fe4000f8e00ff */
[----:B------:R-:W-:-:S07]  /*0570*/  IMAD.U32 R13, RZ, RZ, UR25 ;  /* 0x00000019ff0d7e24 */ /* 0x000fce000f8e00ff */
.L_x_15:
[----:B0-----:R-:W-:Y:S01]  /*0580*/  DADD R14, -R12, 1 ;  /* 0x3ff000000c0e7429 */ /* 0x001fe20000000100 */
[----:B------:R-:W-:Y:S01]  /*0590*/  UMOV UR24, 0x9abcaf48 ;  /* 0x9abcaf4800187882 */ /* 0x000fe20000000000 */
[----:B------:R-:W-:Y:S01]  /*05a0*/  UMOV UR25, 0x3e7ad7f2 ;  /* 0x3e7ad7f200197882 */ /* 0x000fe20000000000 */
[----:B------:R-:W-:Y:S01]  /*05b0*/  IMAD.MOV.U32 R30, RZ, RZ, R12 ;  /* 0x000000ffff1e7224 */ /* 0x000fe200078e000c */
[----:B------:R-:W-:Y:S01]  /*05c0*/  BSSY.RECONVERGENT B3, `(.L_x_2) ;  /* 0x00000a7000037945 */ /* 0x000fe20003800200 */
[----:B------:R-:W-:-:S03]  /*05d0*/  IMAD.MOV.U32 R31, RZ, RZ, R13 ;  /* 0x000000ffff1f7224 */ /* 0x000fc600078e000d */
[----:B------:R-:W-:-:S06]  /*05e0*/  DSETP.GT.AND P0, PT, R14, R12, PT ;  /* 0x0000000c0e00722a */ /* 0x000fcc0003f04000 */
[----:B------:R-:W-:Y:S02]  /*05f0*/  FSEL R28, R12, R14, P0 ;  /* 0x0000000e0c1c7208 */ /* 0x000fe40000000000 */
[----:B------:R-:W-:Y:S02]  /*0600*/  FSEL R29, R13, R15, P0 ;  /* 0x0000000f0d1d7208 */ /* 0x000fe40000000000 */
[----:B------:R-:W-:-:S04]  /*0610*/  PLOP3.LUT P0, PT, PT, PT, PT, 0x80, 0x8 ;  /* 0x000000000008781c */ /* 0x000fc80003f0f070 */
[----:B------:R-:W-:-:S14]  /*0620*/  DSETP.GEU.AND P2, PT, R28, UR24, PT ;  /* 0x000000181c007e2a */ /* 0x000fdc000bf4e000 */
[----:B------:R-:W-:Y:S01]  /*0630*/  @!P2 DSETP.GT.AND P1, PT, R12, 0.5, PT ;  /* 0x3fe000000c00a42a */ /* 0x000fe20003f24000 */
[----:B------:R-:W-:Y:S01]  /*0640*/  @!P2 VIADD R9, R7, 0x1 ;  /* 0x000000010709a836 */ /* 0x000fe20000000000 */
[----:B------:R-:W0:Y:S01]  /*0650*/  @!P2 LDC.64 R12, c[0x0][0x390] ;  /* 0x0000e400ff0cab82 */ /* 0x000e220000000a00 */
[----:B------:R-:W-:-:S03]  /*0660*/  @!P2 IADD3 R27, PT, PT, R22, R27, RZ ;  /* 0x0000001b161ba210 */ /* 0x000fc60007ffe0ff */
[----:B------:R-:W-:-:S13]  /*0670*/  @!P2 PLOP3.LUT P0, PT, P1, PT, PT, 0x80, 0x8 ;  /* 0x000000000008a81c */ /* 0x000fda0000f0f070 */
[----:B------:R-:W-:-:S04]  /*0680*/  @!P0 IMAD.MOV R9, RZ, RZ, R7 ;  /* 0x000000ffff098224 */ /* 0x000fc800078e0207 */
[----:B------:R-:W-:Y:S01]  /*0690*/  @!P2 IMAD.MOV.U32 R7, RZ, RZ, R9 ;  /* 0x000000ffff07a224 */ /* 0x000fe200078e0009 */
[----:B------:R-:W-:Y:S06]  /*06a0*/  @!P2 BRA `(.L_x_3) ;  /* 0x000000080060a947 */ /* 0x000fec0003800000 */
[----:B------:R-:W-:Y:S01]  /*06b0*/  ISETP.NE.AND P0, PT, R8, 0x1, PT ;  /* 0x000000010800780c */ /* 0x000fe20003f05270 */
[----:B------:R-:W-:Y:S01]  /*06c0*/  BSSY.RECONVERGENT B0, `(.L_x_4) ;  /* 0x0000048000007945 */ /* 0x000fe20003800200 */
[----:B------:R-:W-:Y:S02]  /*06d0*/  IMAD.MOV.U32 R23, RZ, RZ, 0x2 ;  /* 0x00000002ff177424 */ /* 0x000fe400078e00ff */
[----:B0-----:R-:W-:Y:S02]  /*06e0*/  IMAD.MOV.U32 R12, RZ, RZ, R4 ;  /* 0x000000ffff0c7224 */ /* 0x001fe400078e0004 */
[----:B------:R-:W-:-:S07]  /*06f0*/  IMAD.MOV.U32 R26, RZ, RZ, R10 ;  /* 0x000000ffff1a7224 */ /* 0x000fce00078e000a */
[----:B------:R-:W-:Y:S05]  /*0700*/  @!P0 BRA `(.L_x_5) ;  /* 0x00000004000c8947 */ /* 0x000fea0003800000 */
[----:B------:R-:W-:-:S13]  /*0710*/  ISETP.NE.AND P0, PT, R8, 0x3, PT ;  /* 0x000000030800780c */ /* 0x000fda0003f05270 */
[----:B------:R-:W-:Y:S05]  /*0720*/  @!P0 BRA `(.L_x_6) ;  /* 0x0000000000208947 */ /* 0x000fea0003800000 */
[----:B------:R-:W-:-:S13]  /*0730*/  ISETP.NE.AND P0, PT, R8, 0x2, PT ;  /* 0x000000020800780c */ /* 0x000fda0003f05270 */
[----:B------:R-:W-:Y:S01]  /*0740*/  @!P0 IMAD.MOV.U32 R23, RZ, RZ, 0x3 ;  /* 0x00000003ff178424 */ /* 0x000fe200078e00ff */
[----:B------:R-:W-:Y:S01]  /*0750*/  @P0 IADD3 R23, PT, PT, R8, 0x1, RZ ;  /* 0x0000000108170810 */ /* 0x000fe20007ffe0ff */
[--C-:B------:R-:W-:Y:S02]  /*0760*/  @!P0 IMAD.MOV.U32 R26, RZ, RZ, R10.reuse ;  /* 0x000000ffff1a8224 */ /* 0x100fe400078e000a */
[----:B------:R-:W-:Y:S02]  /*0770*/  @!P0 IMAD.MOV.U32 R12, RZ, RZ, R3 ;  /* 0x000000ffff0c8224 */ /* 0x000fe400078e0003 */
[----:B------:R-:W-:Y:S02]  /*0780*/  @P0 IMAD.MOV.U32 R26, RZ, RZ, R10 ;  /* 0x000000ffff1a0224 */ /* 0x000fe400078e000a */
[----:B------:R-:W-:Y:S01]  /*0790*/  @P0 IMAD.MOV.U32 R12, RZ, RZ, R2 ;  /* 0x000000ffff0c0224 */ /* 0x000fe200078e0002 */
[----:B------:R-:W-:Y:S06]  /*07a0*/  BRA `(.L_x_5) ;  /* 0x0000000000e47947 */ /* 0x000fec0003800000 */
.L_x_6:
[----:B------:R-:W-:Y:S01]  /*07b0*/  VIADD R6, R6, 0x1 ;  /* 0x0000000106067836 */ /* 0x000fe20000000000 */
[----:B------:R-:W-:Y:S03]  /*07c0*/  BSSY.RECONVERGENT B1, `(.L_x_7) ;  /* 0x000000c000017945 */ /* 0x000fe60003800200 */
[C---:B------:R-:W-:Y:S01]  /*07d0*/  IMAD.WIDE.U32 R2, R6.reuse, -0x2daee0ad, RZ ;  /* 0xd2511f5306027825 */ /* 0x040fe200078e00ff */
[----:B------:R-:W-:-:S13]  /*07e0*/  ISETP.NE.AND P0, PT, R6, RZ, PT ;  /* 0x000000ff0600720c */ /* 0x000fda0003f05270 */
[----:B------:R-:W-:Y:S05]  /*07f0*/  @P0 BRA `(.L_x_8) ;  /* 0x0000000000200947 */ /* 0x000fea0003800000 */
[----:B------:R-:W-:-:S05]  /*0800*/  VIADD R5, R5, 0x1 ;  /* 0x0000000105057836 */ /* 0x000fca0000000000 */
[----:B------:R-:W-:-:S13]  /*0810*/  ISETP.NE.AND P0, PT, R5, RZ, PT ;  /* 0x000000ff0500720c */ /* 0x000fda0003f05270 */
[----:B------:R-:W-:Y:S01]  /*0820*/  @!P0 VIADD R20, R20, 0x1 ;  /* 0x0000000114148836 */ /* 0x000fe20000000000 */
[----:B------:R-:W-:Y:S01]  /*0830*/  @!P0 MOV R5, RZ ;  /* 0x000000ff00058202 */ /* 0x000fe20000000f00 */
[----:B------:R-:W-:-:S03]  /*0840*/  @!P0 VIADD R4, R21, 0x1 ;  /* 0x0000000115048836 */ /* 0x000fc60000000000 */
[----:B------:R-:W-:-:S13]  /*0850*/  ISETP.NE.AND P1, PT, R20, RZ, !P0 ;  /* 0x000000ff1400720c */ /* 0x000fda0004725270 */
[----:B------:R-:W-:-:S04]  /*0860*/  @P1 IMAD.MOV R4, RZ, RZ, R21 ;  /* 0x000000ffff041224 */ /* 0x000fc800078e0215 */
[----:B------:R-:W-:-:S07]  /*0870*/  @!P0 IMAD.MOV.U32 R21, RZ, RZ, R4 ;  /* 0x000000ffff158224 */ /* 0x000fce00078e0004 */
.L_x_8:
[----:B------:R-:W-:Y:S05]  /*0880*/  BSYNC.RECONVERGENT B1 ;  /* 0x0000000000017941 */ /* 0x000fea0003800200 */
.L_x_7:
[----:B------:R-:W-:Y:S01]  /*0890*/  IMAD.WIDE.U32 R8, R20, -0x326172a9, RZ ;  /* 0xcd9e8d5714087825 */ /* 0x000fe200078e00ff */
[----:B------:R-:W-:-:S03]  /*08a0*/  LOP3.LUT R14, R21, UR29, R3, 0x96, !PT ;  /* 0x0000001d150e7c12 */ /* 0x000fc6000f8e9603 */
[----:B------:R-:W-:Y:S01]  /*08b0*/  IMAD.MOV.U32 R23, RZ, RZ, RZ ;  /* 0x000000ffff177224 */ /* 0x000fe200078e00ff */
        /* <DEDUP_REMOVED lines=36> */
[----:B------:R-:W-:Y:S01]  /*0b00*/  IMAD.MOV.U32 R26, RZ, RZ, R12 ;  /* 0x000000ffff1a7224 */ /* 0x000fe200078e000c */
[----:B------:R-:W-:Y:S01]  /*0b10*/  LOP3.LUT R3, R8, UR5, R13, 0x96, !PT ;  /* 0x0000000508037c12 */ /* 0x000fe2000f8e960d */
[----:B------:R-:W-:Y:S02]  /*0b20*/  IMAD.MOV.U32 R4, RZ, RZ, R14 ;  /* 0x000000ffff047224 */ /* 0x000fe400078e000e */
[----:B------:R-:W-:-:S07]  /*0b30*/  IMAD.MOV.U32 R12, RZ, RZ, R10 ;  /* 0x000000ffff0c7224 */ /* 0x000fce00078e000a */
.L_x_5:
[----:B------:R-:W-:Y:S05]  /*0b40*/  BSYNC.RECONVERGENT B0 ;  /* 0x0000000000007941 */ /* 0x000fea0003800200 */
.L_x_4:
[----:B------:R-:W0:Y:S01]  /*0b50*/  I2F.F64.U32 R8, R12 ;  /* 0x0000000c00087312 */ /* 0x000e220000201800 */
[----:B------:R-:W-:Y:S01]  /*0b60*/  IMAD.MOV.U32 R10, RZ, RZ, 0x0 ;  /* 0x00000000ff0a7424 */ /* 0x000fe200078e00ff */
[----:B------:R-:W-:Y:S01]  /*0b70*/  UMOV UR24, 0x54442d18 ;  /* 0x54442d1800187882 */ /* 0x000fe20000000000 */
[----:B------:R-:W-:Y:S01]  /*0b80*/  IMAD.MOV.U32 R11, RZ, RZ, 0x3df00000 ;  /* 0x3df00000ff0b7424 */ /* 0x000fe200078e00ff */
[----:B------:R-:W-:Y:S01]  /*0b90*/  UMOV UR25, 0x400921fb ;  /* 0x400921fb00197882 */ /* 0x000fe20000000000 */
[----:B------:R-:W-:Y:S04]  /*0ba0*/  BSSY.RECONVERGENT B4, `(.L_x_9) ;  /* 0x000000c000047945 */ /* 0x000fe80003800200 */
[----:B0-----:R-:W-:-:S08]  /*0bb0*/  DFMA R8, R8, R10, 2.3283064365386962891e-10 ;  /* 0x3df000000808742b */ /* 0x001fd0000000000a */
[----:B------:R-:W-:-:S08]  /*0bc0*/  DADD R32, R8, R8 ;  /* 0x0000000008207229 */ /* 0x000fd00000000008 */
[----:B------:R-:W-:-:S08]  /*0bd0*/  DMUL R32, R32, UR24 ;  /* 0x0000001820207c28 */ /* 0x000fd00008000000 */
[C---:B------:R-:W-:Y:S02]  /*0be0*/  DSETP.GE.AND P4, PT, R32.reuse, 2.14748364800000000000e+09, PT ;  /* 0x41e000002000742a */ /* 0x040fe40003f86000 */
[----:B------:R-:W-:-:S04]  /*0bf0*/  DSETP.NEU.AND P5, PT, R32, +INF , PT ;  /* 0x7ff000002000742a */ /* 0x000fc80003fad000 */
[----:B------:R-:W-:-:S14]  /*0c00*/  DSETP.EQ.OR P0, PT, R32, +INF , !P4 ;  /* 0x7ff000002000742a */ /* 0x000fdc0006702400 */
[----:B------:R-:W-:Y:S05]  /*0c10*/  @P0 BRA `(.L_x_10) ;  /* 0x0000000000100947 */ /* 0x000fea0003800000 */
[----:B------:R-:W-:Y:S01]  /*0c20*/  MOV R12, R32 ;  /* 0x00000020000c7202 */ /* 0x000fe20000000f00 */
[----:B------:R-:W-:Y:S01]  /*0c30*/  IMAD.MOV.U32 R35, RZ, RZ, R33 ;  /* 0x000000ffff237224 */ /* 0x000fe200078e0021 */
[----:B------:R-:W-:-:S07]  /*0c40*/  MOV R36, 0xc60 ;  /* 0x00000c6000247802 */ /* 0x000fce0000000f00 */
[----:B------:R-:W-:Y:S05]  /*0c50*/  CALL.REL.NOINC `($_Z10wos_kernelidddddddddjPjS_S_S_y$__internal_trig_reduction_slowpathd) ;  /* 0x0000002800ec7944 */ /* 0x000fea0003c00000 */
.L_x_10:
[----:B------:R-:W-:Y:S05]  /*0c60*/  BSYNC.RECONVERGENT B4 ;  /* 0x0000000000047941 */ /* 0x000fea0003800200 */
.L_x_9:
[----:B------:R-:W-:Y:S01]  /*0c70*/  BSSY.RECONVERGENT B4, `(.L_x_11) ;  /* 0x000001c000047945 */ /* 0x000fe20003800200 */
[----:B------:R-:W-:Y:S01]  /*0c80*/  DMUL R34, RZ, +INF ;  /* 0x7ff00000ff227828 */ /* 0x000fe20000000000 */
[----:B------:R-:W-:Y:S02]  /*0c90*/  IMAD.MOV.U32 R38, RZ, RZ, 0x1 ;  /* 0x00000001ff267424 */ /* 0x000fe400078e00ff */
[----:B------:R-:W-:Y:S08]  /*0ca0*/  @!P5 BRA `(.L_x_12) ;  /* 0x000000000060d947 */ /* 0x000ff00003800000 */
[----:B------:R-:W-:Y:S01]  /*0cb0*/  UMOV UR24, 0x6dc9c883 ;  /* 0x6dc9c88300187882 */ /* 0x000fe20000000000 */
[----:B------:R-:W-:Y:S01]  /*0cc0*/  UMOV UR25, 0x3fe45f30 ;  /* 0x3fe45f3000197882 */ /* 0x000fe20000000000 */
[----:B------:R-:W-:Y:S01]  /*0cd0*/  BSSY.RECONVERGENT B5, `(.L_x_13) ;  /* 0x0000014000057945 */ /* 0x000fe20003800200 */
[----:B------:R-:W-:Y:S01]  /*0ce0*/  DMUL R8, R32, UR24 ;  /* 0x0000001820087c28 */ /* 0x000fe20008000000 */
[----:B------:R-:W-:Y:S01]  /*0cf0*/  UMOV UR24, 0x54442d18 ;  /* 0x54442d1800187882 */ /* 0x000fe20000000000 */
[----:B------:R-:W-:-:S08]  /*0d00*/  UMOV UR25, 0x3ff921fb ;  /* 0x3ff921fb00197882 */ /* 0x000fd00000000000 */
[----:B------:R-:W0:Y:S08]  /*0d10*/  F2I.F64 R8, R8 ;  /* 0x0000000800087311 */ /* 0x000e300000301100 */
[----:B0-----:R-:W0:Y:S02]  /*0d20*/  I2F.F64 R34, R8 ;  /* 0x0000000800227312 */ /* 0x001e240000201c00 */
[----:B0-----:R-:W-:Y:S01]  /*0d30*/  DFMA R10, R34, -UR24, R32 ;  /* 0x80000018220a7c2b */ /* 0x001fe20008000020 */
[----:B------:R-:W-:Y:S01]  /*0d40*/  UMOV UR24, 0x33145c00 ;  /* 0x33145c0000187882 */ /* 0x000fe20000000000 */
[----:B------:R-:W-:-:S06]  /*0d50*/  UMOV UR25, 0x3c91a626 ;  /* 0x3c91a62600197882 */ /* 0x000fcc0000000000 */
[----:B------:R-:W-:Y:S01]  /*0d60*/  DFMA R10, R34, -UR24, R10 ;  /* 0x80000018220a7c2b */ /* 0x000fe2000800000a */
[----:B------:R-:W-:Y:S01]  /*0d70*/  UMOV UR24, 0x252049c0 ;  /* 0x252049c000187882 */ /* 0x000fe20000000000 */
[----:B------:R-:W-:-:S06]  /*0d80*/  UMOV UR25, 0x397b839a ;  /* 0x397b839a00197882 */ /* 0x000fcc0000000000 */
[----:B------:R-:W-:Y:S01]  /*0d90*/  DFMA R34, R34, -UR24, R10 ;  /* 0x8000001822227c2b */ /* 0x000fe2000800000a */
[----:B------:R-:W-:Y:S10]  /*0da0*/  @!P4 BRA `(.L_x_14) ;  /* 0x000000000018c947 */ /* 0x000ff40003800000 */
[----:B------:R-:W-:Y:S01]  /*0db0*/  IMAD.MOV.U32 R12, RZ, RZ, R32 ;  /* 0x000000ffff0c7224 */ /* 0x000fe200078e0020 */
[----:B------:R-:W-:Y:S01]  /*0dc0*/  MOV R36, 0xdf0 ;  /* 0x00000df000247802 */ /* 0x000fe20000000f00 */
[----:B------:R-:W-:-:S07]  /*0dd0*/  IMAD.MOV.U32 R35, RZ, RZ, R33 ;  /* 0x000000ffff237224 */ /* 0x000fce00078e0021 */
[----:B------:R-:W-:Y:S05]  /*0de0*/  CALL.REL.NOINC `($_Z10wos_kernelidddddddddjPjS_S_S_y$__internal_trig_reduction_slowpathd) ;  /* 0x0000002800887944 */ /* 0x000fea0003c00000 */
[----:B------:R-:W-:Y:S02]  /*0df0*/  IMAD.MOV.U32 R34, RZ, RZ, R12 ;  /* 0x000000ffff227224 */ /* 0x000fe400078e000c */
[----:B------:R-:W-:-:S07]  /*0e00*/  IMAD.MOV.U32 R35, RZ, RZ, R13 ;  /* 0x000000ffff237224 */ /* 0x000fce00078e000d */
.L_x_14:
[----:B------:R-:W-:Y:S05]  /*0e10*/  BSYNC.RECONVERGENT B5 ;  /* 0x0000000000057941 */ /* 0x000fea0003800200 */
.L_x_13:
[----:B------:R-:W-:-:S07]  /*0e20*/  VIADD R38, R8, 0x1 ;  /* 0x0000000108267836 */ /* 0x000fce0000000000 */
.L_x_12:
[----:B------:R-:W-:Y:S05]  /*0e30*/  BSYNC.RECONVERGENT B4 ;  /* 0x0000000000047941 */ /* 0x000fea0003800200 */
.L_x_11:
[----:B------:R-:W-:-:S04]  /*0e40*/  SHF.L.U32 R8, R38, 0x6, RZ ;  /* 0x0000000626087819 */ /* 0x000fc800000006ff */
[----:B------:R-:W-:-:S04]  /*0e50*/  LOP3.LUT R8, R8, 0x40, RZ, 0xc0, !PT ;  /* 0x0000004008087812 */ /* 0x000fc800078ec0ff */
[----:B------:R-:W-:-:S05]  /*0e60*/  IADD3 R40, P0, PT, R8, UR26, RZ ;  /* 0x0000001a08287c10 */ /* 0x000fca000ff1e0ff */
[----:B------:R-:W-:-:S05]  /*0e70*/  IMAD.X R41, RZ, RZ, UR27, P0 ;  /* 0x0000001bff297e24 */ /* 0x000fca00080e06ff */
[----:B------:R-:W2:Y:S04]  /*0e80*/  LDG.E.128.CONSTANT R8, desc[UR6][R40.64] ;  /* 0x0000000628087981 */ /* 0x000ea8000c1e9d00 */
[----:B------:R-:W3:Y:S04]  /*0e90*/  LDG.E.128.CONSTANT R12, desc[UR6][R40.64+0x10] ;  /* 0x00001006280c7981 */ /* 0x000ee8000c1e9d00 */
[----:B------:R-:W4:Y:S01]  /*0ea0*/  LDG.E.128.CONSTANT R16, desc[UR6][R40.64+0x20] ;  /* 0x0000200628107981 */ /* 0x000f22000c1e9d00 */
[----:B------:R-:W-:Y:S01]  /*0eb0*/  LOP3.LUT R32, R38, 0x1, RZ, 0xc0, !PT ;  /* 0x0000000126207812 */ /* 0x000fe200078ec0ff */
[----:B------:R-:W-:Y:S01]  /*0ec0*/  IMAD.MOV.U32 R33, RZ, RZ, 0x3da8ff83 ;  /* 0x3da8ff83ff217424 */ /* 0x000fe200078e00ff */
[----:B------:R-:W-:-:S02]  /*0ed0*/  DMUL R36, R34, R34 ;  /* 0x0000002222247228 */ /* 0x000fc40000000000 */
[----:B------:R-:W-:Y:S01]  /*0ee0*/  ISETP.NE.U32.AND P0, PT, R32, 0x1, PT ;  /* 0x000000012000780c */ /* 0x000fe20003f05070 */
[----:B------:R-:W-:-:S03]  /*0ef0*/  IMAD.MOV.U32 R32, RZ, RZ, 0x20fd8164 ;  /* 0x20fd8164ff207424 */ /* 0x000fc600078e00ff */
[----:B------:R-:W-:Y:S02]  /*0f00*/  FSEL R33, -R33, 0.11223486810922622681, !P0 ;  /* 0x3de5db6521217808 */ /* 0x000fe40004000100 */
[----:B------:R-:W-:-:S06]  /*0f10*/  FSEL R32, R32, -8.06006814911005101289e+34, !P0 ;  /* 0xf9785eba20207808 */ /* 0x000fcc0004000000 */
[----:B--2---:R-:W-:-:S08]  /*0f20*/  DFMA R8, R36, R32, R8 ;  /* 0x000000202408722b */ /* 0x004fd00000000008 */
[----:B------:R-:W-:-:S08]  /*0f30*/  DFMA R8, R36, R8, R10 ;  /* 0x000000082408722b */ /* 0x000fd0000000000a */
[----:B---3--:R-:W-:-:S08]  /*0f40*/  DFMA R8, R36, R8, R12 ;  /* 0x000000082408722b */ /* 0x008fd0000000000c */
[----:B------:R-:W-:-:S08]  /*0f50*/  DFMA R8, R36, R8, R14 ;  /* 0x000000082408722b */ /* 0x000fd0000000000e */
[----:B----4-:R-:W-:-:S08]  /*0f60*/  DFMA R8, R36, R8, R16 ;  /* 0x000000082408722b */ /* 0x010fd00000000010 */
[----:B------:R-:W-:-:S08]  /*0f70*/  DFMA R8, R36, R8, R18 ;  /* 0x000000082408722b */ /* 0x000fd00000000012 */
[----:B------:R-:W-:Y:S02]  /*0f80*/  DFMA R34, R8, R34, R34 ;  /* 0x000000220822722b */ /* 0x000fe40000000022 */
[----:B------:R-:W-:-:S10]  /*0f90*/  DFMA R8, R36, R8, 1 ;  /* 0x3ff000002408742b */ /* 0x000fd40000000008 */
[----:B------:R-:W-:Y:S02]  /*0fa0*/  FSEL R10, R8, R34, !P0 ;  /* 0x00000022080a7208 */ /* 0x000fe40004000000 */
[----:B------:R-:W-:Y:S02]  /*0fb0*/  FSEL R11, R9, R35, !P0 ;  /* 0x00000023090b7208 */ /* 0x000fe40004000000 */
[----:B------:R-:W-:-:S04]  /*0fc0*/  LOP3.LUT P0, RZ, R38, 0x2, RZ, 0xc0, !PT ;  /* 0x0000000226ff7812 */ /* 0x000fc8000780c0ff */
[----:B------:R-:W-:-:S10]  /*0fd0*/  DADD R8, RZ, -R10 ;  /* 0x00000000ff087229 */ /* 0x000fd4000000080a */
[----:B------:R-:W-:Y:S01]  /*0fe0*/  FSEL R12, R10, R8, !P0 ;  /* 0x000000080a0c7208 */ /* 0x000fe20004000000 */
[----:B------:R-:W-:Y:S01]  /*0ff0*/  IMAD.MOV.U32 R8, RZ, RZ, R23 ;  /* 0x000000ffff087224 */ /* 0x000fe200078e0017 */
[----:B------:R-:W-:Y:S01]  /*1000*/  FSEL R13, R11, R9, !P0 ;  /* 0x000000090b0d7208 */ /* 0x000fe20004000000 */
[----:B------:R-:W-:-:S05]  /*1010*/  IMAD.MOV.U32 R10, RZ, RZ, R26 ;  /* 0x000000ffff0a7224 */ /* 0x000fca00078e001a */
[----:B------:R-:W-:-:S11]  /*1020*/  DFMA R12, R28, R12, R30 ;  /* 0x0000000c1c0c722b */ /* 0x000fd6000000001e */
.L_x_3:
[----:B------:R-:W-:Y:S05]  /*1030*/  BSYNC.RECONVERGENT B3 ;  /* 0x0000000000037941 */ /* 0x000fea0003800200 */
.L_x_2:
[----:B------:R-:W-:-:S05]  /*1040*/  IMAD.U32 R9, RZ, RZ, UR30 ;  /* 0x0000001eff097e24 */ /* 0x000fca000f8e00ff */
[----:B------:R-:W-:-:S13]  /*1050*/  ISETP.GE.U32.AND P0, PT, R27, R9, PT ;  /* 0x000000091b00720c */ /* 0x000fda0003f06070 */
[----:B------:R-:W-:Y:S05]  /*1060*/  @!P0 BRA `(.L_x_15) ;  /* 0xfffffff400448947 */ /* 0x000fea000383ffff */
.L_x_1:
[----:B------:R-:W-:Y:S05]  /*1070*/  BSYNC.RECONVERGENT B2 ;  /* 0x0000000000027941 */ /* 0x000fea0003800200 */
.L_x_0:
[----:B------:R-:W-:Y:S01]  /*1080*/  ISETP.GE.U32.AND P0, PT, R24, R9, PT ;  /* 0x000000091800720c */ /* 0x000fe20003f06070 */
[----:B------:R-:W1:Y:S01]  /*1090*/  LDCU UR30, c[0x0][0x3d0] ;  /* 0x00007a00ff1e77ac */ /* 0x000e620008000800 */
[----:B------:R-:W-:Y:S01]  /*10a0*/  BSSY.RECONVERGENT B2, `(.L_x_16) ;  /* 0x00000b8000027945 */ /* 0x000fe20003800200 */
[----:B------:R-:W-:Y:S01]  /*10b0*/  MOV R23, RZ ;  /* 0x000000ff00177202 */ /* 0x000fe20000000f00 */
[----:B------:R-:W2:Y:S01]  /*10c0*/  LDCU.64 UR26, c[0x0][0x3f8] ;  /* 0x00007f00ff1a77ac */ /* 0x000ea20008000a00 */
[----:B------:R-:W3:Y:S08]  /*10d0*/  LDCU.64 UR28, c[0x4][0x48] ;  /* 0x01000900ff1c77ac */ /* 0x000ef00008000a00 */
[----:B------:R-:W-:Y:S05]  /*10e0*/  @P0 BRA `(.L_x_17) ;  /* 0x0000000800cc0947 */ /* 0x000fea0003800000 */
[----:B------:R-:W0:Y:S01]  /*10f0*/  LDCU.64 UR24, c[0x0][0x3a0] ;  /* 0x00007400ff1877ac */ /* 0x000e220008000a00 */
[----:B------:R-:W-:Y:S02]  /*1100*/  IMAD.MOV.U32 R23, RZ, RZ, RZ ;  /* 0x000000ffff177224 */ /* 0x000fe400078e00ff */
[----:B------:R-:W-:Y:S02]  /*1110*/  IMAD.MOV.U32 R29, RZ, RZ, R24 ;  /* 0x000000ffff1d7224 */ /* 0x000fe400078e0018 */
[----:B0-----:R-:W-:Y:S02]  /*1120*/  IMAD.U32 R12, RZ, RZ, UR24 ;  /* 0x00000018ff0c7e24 */ /* 0x001fe4000f8e00ff */
[----:B------:R-:W-:-:S07]  /*1130*/  IMAD.U32 R13, RZ, RZ, UR25 ;  /* 0x00000019ff0d7e24 */ /* 0x000fce000f8e00ff */
.L_x_31:
        /* <DEDUP_REMOVED lines=12> */
[----:B------:R-:W-:Y:S01]  /*1200*/  @!P2 IADD3 R9, PT, PT, R23, 0x1, RZ ;  /* 0x000000011709a810 */ /* 0x000fe20007ffe0ff */
[----:B------:R-:W0:Y:S01]  /*1210*/  @!P2 LDC.64 R12, c[0x0][0x3a0] ;  /* 0x0000e800ff0cab82 */ /* 0x000e220000000a00 */
[----:B------:R-:W-:-:S03]  /*1220*/  @!P2 IMAD.IADD R29, R22, 0x1, R29 ;  /* 0x00000001161da824 */ /* 0x000fc600078e021d */
        /* <DEDUP_REMOVED lines=13> */
[----:B------:R-:W-:Y:S01]  /*1300*/  @!P0 MOV R27, 0x3 ;  /* 0x00000003001b8802 */ /* 0x000fe20000000f00 */
[--C-:B------:R-:W-:Y:S02]  /*1310*/  @!P0 IMAD.MOV.U32 R26, RZ, RZ, R10.reuse ;  /* 0x000000ffff1a8224 */ /* 0x100fe400078e000a */
[----:B------:R-:W-:Y:S02]  /*1320*/  @!P0 IMAD.MOV.U32 R12, RZ, RZ, R3 ;  /* 0x000000ffff0c8224 */ /* 0x000fe400078e0003 */
[----:B------:R-:W-:Y:S02]  /*1330*/  @P0 VIADD R27, R8, 0x1 ;  /* 0x00000001081b0836 */ /* 0x000fe40000000000 */
[----:B------:R-:W-:Y:S02]  /*1340*/  @P0 IMAD.MOV.U32 R26, RZ, RZ, R10 ;  /* 0x000000ffff1a0224 */ /* 0x000fe400078e000a */
[----:B------:R-:W-:Y:S01]  /*1350*/  @P0 IMAD.MOV.U32 R12, RZ, RZ, R2 ;  /* 0x000000ffff0c0224 */ /* 0x000fe200078e0002 */
[----:B------:R-:W-:Y:S06]  /*1360*/  BRA `(.L_x_21) ;  /* 0x0000000000e07947 */ /* 0x000fec0003800000 */
.L_x_22:
[----:B------:R-:W-:Y:S01]  /*1370*/  VIADD R6, R6, 0x1 ;  /* 0x0000000106067836 */ /* 0x000fe20000000000 */
[----:B------:R-:W-:Y:S03]  /*1380*/  BSSY.RECONVERGENT B1, `(.L_x_23) ;  /* 0x000000c000017945 */ /* 0x000fe60003800200 */
[C---:B------:R-:W-:Y:S01]  /*1390*/  IMAD.WIDE.U32 R8, R6.reuse, -0x2daee0ad, RZ ;  /* 0xd2511f5306087825 */ /* 0x040fe200078e00ff */
[----:B------:R-:W-:-:S13]  /*13a0*/  ISETP.NE.AND P0, PT, R6, RZ, PT ;  /* 0x000000ff0600720c */ /* 0x000fda0003f05270 */
[----:B------:R-:W-:Y:S05]  /*13b0*/  @P0 BRA `(.L_x_24) ;  /* 0x0000000000200947 */ /* 0x000fea0003800000 */
[----:B------:R-:W-:-:S04]  /*13c0*/  IADD3 R5, PT, PT, R5, 0x1, RZ ;  /* 0x0000000105057810 */ /* 0x000fc80007ffe0ff */
[----:B------:R-:W-:-:S13]  /*13d0*/  ISETP.NE.AND P0, PT, R5, RZ, PT ;  /* 0x000000ff0500720c */ /* 0x000fda0003f05270 */
[----:B------:R-:W-:Y:S02]  /*13e0*/  @!P0 VIADD R20, R20, 0x1 ;  /* 0x0000000114148836 */ /* 0x000fe40000000000 */
[----:B------:R-:W-:Y:S02]  /*13f0*/  @!P0 VIADD R2, R21, 0x1 ;  /* 0x0000000115028836 */ /* 0x000fe40000000000 */
[----:B------:R-:W-:Y:S01]  /*1400*/  @!P0 IMAD.MOV.U32 R5, RZ, RZ, RZ ;  /* 0x000000ffff058224 */ /* 0x000fe200078e00ff */
[----:B------:R-:W-:-:S13]  /*1410*/  ISETP.NE.AND P1, PT, R20, RZ, !P0 ;  /* 0x000000ff1400720c */ /* 0x000fda0004725270 */
[----:B------:R-:W-:-:S04]  /*1420*/  @P1 IMAD.MOV R2, RZ, RZ, R21 ;  /* 0x000000ffff021224 */ /* 0x000fc800078e0215 */
[----:B------:R-:W-:-:S07]  /*1430*/  @!P0 IMAD.MOV.U32 R21, RZ, RZ, R2 ;  /* 0x000000ffff158224 */ /* 0x000fce00078e0002 */
.L_x_24:
[----:B-123--:R-:W-:Y:S05]  /*1440*/  BSYNC.RECONVERGENT B1 ;  /* 0x0000000000017941 */ /* 0x00efea0003800200 */
.L_x_23:
        /* <DEDUP_REMOVED lines=37> */
[----:B------:R-:W-:Y:S02]  /*16a0*/  LOP3.LUT R2, R12, UR4, R15, 0x96, !PT ;  /* 0x000000040c027c12 */ /* 0x000fe4000f8e960f */
[----:B------:R-:W-:Y:S01]  /*16b0*/  MOV R12, R10 ;  /* 0x0000000a000c7202 */ /* 0x000fe20000000f00 */
[----:B------:R-:W-:Y:S01]  /*16c0*/  IMAD.MOV.U32 R4, RZ, RZ, R14 ;  /* 0x000000ffff047224 */ /* 0x000fe200078e000e */
[----:B------:R-:W-:Y:S01]  /*16d0*/  LOP3.LUT R3, R8, UR5, R27, 0x96, !PT ;  /* 0x0000000508037c12 */ /* 0x000fe2000f8e961b */
[----:B------:R-:W-:-:S07]  /*16e0*/  IMAD.MOV.U32 R27, RZ, RZ, RZ ;  /* 0x000000ffff1b7224 */ /* 0x000fce00078e00ff */
.L_x_21:
[----:B-123--:R-:W-:Y:S05]  /*16f0*/  BSYNC.RECONVERGENT B0 ;  /* 0x0000000000007941 */ /* 0x00efea0003800200 */
.L_x_20:
        /* <DEDUP_REMOVED lines=13> */
[----:B------:R-:W-:Y:S01]  /*17d0*/  IMAD.MOV.U32 R12, RZ, RZ, R40 ;  /* 0x000000ffff0c7224 */ /* 0x000fe200078e0028 */
[----:B------:R-:W-:Y:S01]  /*17e0*/  MOV R36, 0x1810 ;  /* 0x0000181000247802 */ /* 0x000fe20000000f00 */
[----:B------:R-:W-:-:S07]  /*17f0*/  IMAD.MOV.U32 R35, RZ, RZ, R41 ;  /* 0x000000ffff237224 */ /* 0x000fce00078e0029 */
[----:B------:R-:W-:Y:S05]  /*1800*/  CALL.REL.NOINC `($_Z10wos_kernelidddddddddjPjS_S_S_y$__internal_trig_reduction_slowpathd) ;  /* 0x0000002000007944 */ /* 0x000fea0003c00000 */
.L_x_26:
[----:B------:R-:W-:Y:S05]  /*1810*/  BSYNC.RECONVERGENT B4 ;  /* 0x0000000000047941 */ /* 0x000fea0003800200 */
.L_x_25:
        /* <DEDUP_REMOVED lines=20> */
[----:B------:R-:W-:Y:S01]  /*1960*/  MOV R12, R40 ;  /* 0x00000028000c7202 */ /* 0x000fe20000000f00 */
[----:B------:R-:W-:Y:S01]  /*1970*/  IMAD.MOV.U32 R35, RZ, RZ, R41 ;  /* 0x000000ffff237224 */ /* 0x000fe200078e0029 */
[----:B------:R-:W-:-:S07]  /*1980*/  MOV R36, 0x19a0 ;  /* 0x000019a000247802 */ /* 0x000fce0000000f00 */
[----:B------:R-:W-:Y:S05]  /*1990*/  CALL.REL.NOINC `($_Z10wos_kernelidddddddddjPjS_S_S_y$__internal_trig_reduction_slowpathd) ;  /* 0x0000001c009c7944 */ /* 0x000fea0003c00000 */
[----:B------:R-:W-:Y:S02]  /*19a0*/  IMAD.MOV.U32 R34, RZ, RZ, R12 ;  /* 0x000000ffff227224 */ /* 0x000fe400078e000c */
[----:B------:R-:W-:-:S07]  /*19b0*/  IMAD.MOV.U32 R35, RZ, RZ, R13 ;  /* 0x000000ffff237224 */ /* 0x000fce00078e000d */
.L_x_30:
[----:B------:R-:W-:Y:S05]  /*19c0*/  BSYNC.RECONVERGENT B5 ;  /* 0x0000000000057941 */ /* 0x000fea0003800200 */
.L_x_29:
[----:B------:R-:W-:-:S07]  /*19d0*/  VIADD R28, R8, 0x1 ;  /* 0x00000001081c7836 */ /* 0x000fce0000000000 */
.L_x_28:
[----:B------:R-:W-:Y:S05]  /*19e0*/  BSYNC.RECONVERGENT B4 ;  /* 0x0000000000047941 */ /* 0x000fea0003800200 */
.L_x_27:
[----:B------:R-:W-:-:S05]  /*19f0*/  IMAD.SHL.U32 R8, R28, 0x40, RZ ;  /* 0x000000401c087824 */ /* 0x000fca00078e00ff */
        /* <DEDUP_REMOVED lines=9> */
[----:B------:R-:W-:Y:S02]  /*1a90*/  ISETP.NE.U32.AND P0, PT, R36, 0x1, PT ;  /* 0x000000012400780c */ /* 0x000fe40003f05070 */
[----:B------:R-:W-:Y:S02]  /*1aa0*/  MOV R36, 0x20fd8164 ;  /* 0x20fd816400247802 */ /* 0x000fe40000000f00 */
        /* <DEDUP_REMOVED lines=19> */
.L_x_19:
[----:B-123--:R-:W-:Y:S05]  /*1be0*/  BSYNC.RECONVERGENT B3 ;  /* 0x0000000000037941 */ /* 0x00efea0003800200 */
.L_x_18:
[----:B------:R-:W-:-:S05]  /*1bf0*/  IMAD.U32 R9, RZ, RZ, UR30 ;  /* 0x0000001eff097e24 */ /* 0x000fca000f8e00ff */
[----:B------:R-:W-:-:S13]  /*1c00*/  ISETP.GE.U32.AND P0, PT, R29, R9, PT ;  /* 0x000000091d00720c */ /* 0x000fda0003f06070 */
[----:B------:R-:W-:Y:S05]  /*1c10*/  @!P0 BRA `(.L_x_31) ;  /* 0xfffffff400488947 */ /* 0x000fea000383ffff */
.L_x_17:
[----:B-123--:R-:W-:Y:S05]  /*1c20*/  BSYNC.RECONVERGENT B2 ;  /* 0x0000000000027941 */ /* 0x00efea0003800200 */
.L_x_16:
[----:B------:R-:W-:Y:S01]  /*1c30*/  ISETP.GE.U32.AND P0, PT, R24, R9, PT ;  /* 0x000000091800720c */ /* 0x000fe20003f06070 */
[----:B------:R-:W1:Y:S01]  /*1c40*/  LDCU UR30, c[0x0][0x3d0] ;  /* 0x00007a00ff1e77ac */ /* 0x000e620008000800 */
[----:B------:R-:W-:Y:S01]  /*1c50*/  BSSY.RECONVERGENT B2, `(.L_x_32) ;  /* 0x00000b8000027945 */ /* 0x000fe20003800200 */
[----:B------:R-:W-:Y:S01]  /*1c60*/  IMAD.MOV.U32 R26, RZ, RZ, RZ ;  /* 0x000000ffff1a7224 */ /* 0x000fe200078e00ff */
[----:B------:R-:W2:Y:S01]  /*1c70*/  LDCU.64 UR26, c[0x0][0x3f8] ;  /* 0x00007f00ff1a77ac */ /* 0x000ea20008000a00 */
[----:B------:R-:W3:Y:S08]  /*1c80*/  LDCU.64 UR28, c[0x4][0x48] ;  /* 0x01000900ff1c77ac */ /* 0x000ef00008000a00 */
[----:B------:R-:W-:Y:S05]  /*1c90*/  @P0 BRA `(.L_x_33) ;  /* 0x0000000800cc0947 */ /* 0x000fea0003800000 */
[----:B------:R-:W0:Y:S01]  /*1ca0*/  LDCU.64 UR24, c[0x0][0x3b0] ;  /* 0x00007600ff1877ac */ /* 0x000e220008000a00 */
[----:B------:R-:W-:Y:S01]  /*1cb0*/  IMAD.MOV.U32 R26, RZ, RZ, RZ ;  /* 0x000000ffff1a7224 */ /* 0x000fe200078e00ff */
[----:B------:R-:W-:Y:S01]  /*1cc0*/  MOV R27, R24 ;  /* 0x00000018001b7202 */ /* 0x000fe20000000f00 */
[----:B0-----:R-:W-:Y:S02]  /*1cd0*/  IMAD.U32 R12, RZ, RZ, UR24 ;  /* 0x00000018ff0c7e24 */ /* 0x001fe4000f8e00ff */
[----:B------:R-:W-:-:S07]  /*1ce0*/  IMAD.U32 R13, RZ, RZ, UR25 ;  /* 0x00000019ff0d7e24 */ /* 0x000fce000f8e00ff */
.L_x_47:
        /* <DEDUP_REMOVED lines=29> */
[----:B------:R-:W-:Y:S01]  /*1ec0*/  @!P0 MOV R12, R3 ;  /* 0x00000003000c8202 */ /* 0x000fe20000000f00 */
[--C-:B------:R-:W-:Y:S02]  /*1ed0*/  @!P0 IMAD.MOV.U32 R34, RZ, RZ, R10.reuse ;  /* 0x000000ffff228224 */ /* 0x100fe400078e000a */
[----:B------:R-:W-:Y:S02]  /*1ee0*/  @P0 VIADD R32, R8, 0x1 ;  /* 0x0000000108200836 */ /* 0x000fe40000000000 */
[----:B------:R-:W-:Y:S02]  /*1ef0*/  @P0 IMAD.MOV.U32 R34, RZ, RZ, R10 ;  /* 0x000000ffff220224 */ /* 0x000fe400078e000a */
[----:B------:R-:W-:Y:S01]  /*1f00*/  @P0 IMAD.MOV.U32 R12, RZ, RZ, R2 ;  /* 0x000000ffff0c0224 */ /* 0x000fe200078e0002 */
[----:B------:R-:W-:Y:S06]  /*1f10*/  BRA `(.L_x_37) ;  /* 0x0000000000e07947 */ /* 0x000fec0003800000 */
.L_x_38:
        /* <DEDUP_REMOVED lines=8> */
[----:B------:R-:W-:Y:S01]  /*1fa0*/  @!P0 IADD3 R2, PT, PT, R21, 0x1, RZ ;  /* 0x0000000115028810 */ /* 0x000fe20007ffe0ff */
[----:B------:R-:W-:-:S03]  /*1fb0*/  @!P0 IMAD.MOV.U32 R5, RZ, RZ, RZ ;  /* 0x000000ffff058224 */ /* 0x000fc600078e00ff */
[----:B------:R-:W-:-:S13]  /*1fc0*/  ISETP.NE.AND P1, PT, R20, RZ, !P0 ;  /* 0x000000ff1400720c */ /* 0x000fda0004725270 */
[----:B------:R-:W-:-:S04]  /*1fd0*/  @P1 IMAD.MOV R2, RZ, RZ, R21 ;  /* 0x000000ffff021224 */ /* 0x000fc800078e0215 */
[----:B------:R-:W-:-:S07]  /*1fe0*/  @!P0 IMAD.MOV.U32 R21, RZ, RZ, R2 ;  /* 0x000000ffff158224 */ /* 0x000fce00078e0002 */
.L_x_40:
[----:B-123--:R-:W-:Y:S05]  /*1ff0*/  BSYNC.RECONVERGENT B1 ;  /* 0x0000000000017941 */ /* 0x00efea0003800200 */
.L_x_39:
        /* <DEDUP_REMOVED lines=41> */
[----:B------:R-:W-:-:S07]  /*2290*/  IMAD.MOV.U32 R12, RZ, RZ, R10 ;  /* 0x000000ffff0c7224 */ /* 0x000fce00078e000a */
.L_x_37:
[----:B-123--:R-:W-:Y:S05]  /*22a0*/  BSYNC.RECONVERGENT B0 ;  /* 0x0000000000007941 */ /* 0x00efea0003800200 */
.L_x_36:
[----:B------:R-:W0:Y:S01]  /*22b0*/  I2F.F64.U32 R8, R12 ;  /* 0x0000000c00087312 */ /* 0x000e220000201800 */
[----:B------:R-:W-:Y:S02]  /*22c0*/  HFMA2 R10, -RZ, RZ, 0, 0 ;  /* 0x00000000ff0a7431 */ /* 0x000fe400000001ff */
[----:B------:R-:W-:Y:S01]  /*22d0*/  IMAD.MOV.U32 R11, RZ, RZ, 0x3df00000 ;  /* 0x3df00000ff0b7424 */ /* 0x000fe200078e00ff */
[----:B------:R-:W-:Y:S01]  /*22e0*/  UMOV UR24, 0x54442d18 ;  /* 0x54442d1800187882 */ /* 0x000fe20000000000 */
[----:B------:R-:W-:Y:S01]  /*22f0*/  UMOV UR25, 0x400921fb ;  /* 0x400921fb00197882 */ /* 0x000fe20000000000 */
[----:B------:R-:W-:Y:S03]  /*2300*/  BSSY.RECONVERGENT B4, `(.L_x_41) ;  /* 0x000000c000047945 */ /* 0x000fe60003800200 */
        /* <DEDUP_REMOVED lines=11> */
.L_x_42:
[----:B------:R-:W-:Y:S05]  /*23c0*/  BSYNC.RECONVERGENT B4 ;  /* 0x0000000000047941 */ /* 0x000fea0003800200 */
.L_x_41:
        /* <DEDUP_REMOVED lines=24> */
[----:B------:R-:W-:Y:S01]  /*2550*/  MOV R36, R12 ;  /* 0x0000000c00247202 */ /* 0x000fe20000000f00 */
[----:B------:R-:W-:-:S07]  /*2560*/  IMAD.MOV.U32 R37, RZ, RZ, R13 ;  /* 0x000000ffff257224 */ /* 0x000fce00078e000d */
.L_x_46:
[----:B------:R-:W-:Y:S05]  /*2570*/  BSYNC.RECONVERGENT B5 ;  /* 0x0000000000057941 */ /* 0x000fea0003800200 */
.L_x_45:
[----:B------:R-:W-:-:S07]  /*2580*/  VIADD R33, R8, 0x1 ;  /* 0x0000000108217836 */ /* 0x000fce0000000000 */
.L_x_44:
[----:B------:R-:W-:Y:S05]  /*2590*/  BSYNC.RECONVERGENT B4 ;  /* 0x0000000000047941 */ /* 0x000fea0003800200 */
.L_x_43:
        /* <DEDUP_REMOVED lines=12> */
[----:B------:R-:W-:Y:S02]  /*2660*/  FSEL R38, R38, -8.06006814911005101289e+34, !P0 ;  /* 0xf9785eba26267808 */ /* 0x000fe40004000000 */
[----:B------:R-:W-:-:S06]  /*2670*/  FSEL R39, -R35, 0.11223486810922622681, !P0 ;  /* 0x3de5db6523277808 */ /* 0x000fcc0004000100 */
        /* <DEDUP_REMOVED lines=14> */
[----:B------:R-:W-:Y:S02]  /*2760*/  FSEL R13, R11, R9, !P0 ;  /* 0x000000090b0d7208 */ /* 0x000fe40004000000 */
[----:B------:R-:W-:-:S04]  /*2770*/  MOV R8, R32 ;  /* 0x0000002000087202 */ /* 0x000fc80000000f00 */
[----:B------:R-:W-:-:S11]  /*2780*/  DFMA R12, R28, R12, R30 ;  /* 0x0000000c1c0c722b */ /* 0x000fd6000000001e */
.L_x_35:
[----:B-123--:R-:W-:Y:S05]  /*2790*/  BSYNC.RECONVERGENT B3 ;  /* 0x0000000000037941 */ /* 0x00efea0003800200 */
.L_x_34:
[----:B------:R-:W-:-:S05]  /*27a0*/  IMAD.U32 R9, RZ, RZ, UR30 ;  /* 0x0000001eff097e24 */ /* 0x000fca000f8e00ff */
[----:B------:R-:W-:-:S13]  /*27b0*/  ISETP.GE.U32.AND P0, PT, R27, R9, PT ;  /* 0x000000091b00720c */ /* 0x000fda0003f06070 */
[----:B------:R-:W-:Y:S05]  /*27c0*/  @!P0 BRA `(.L_x_47) ;  /* 0xfffffff400488947 */ /* 0x000fea000383ffff */
.L_x_33:
[----:B-123--:R-:W-:Y:S05]  /*27d0*/  BSYNC.RECONVERGENT B2 ;  /* 0x0000000000027941 */ /* 0x00efea0003800200 */
.L_x_32:
        /* <DEDUP_REMOVED lines=8> */
[----:B------:R-:W-:Y:S02]  /*2860*/  IMAD.MOV.U32 R27, RZ, RZ, RZ ;  /* 0x000000ffff1b7224 */ /* 0x000fe400078e00ff */
[----:B------:R-:W-:Y:S02]  /*2870*/  IMAD.MOV.U32 R33, RZ, RZ, R24 ;  /* 0x000000ffff217224 */ /* 0x000fe400078e0018 */
[----:B0-----:R-:W-:Y:S01]  /*2880*/  IMAD.U32 R12, RZ, RZ, UR24 ;  /* 0x00000018ff0c7e24 */ /* 0x001fe2000f8e00ff */
[----:B------:R-:W-:-:S07]  /*2890*/  MOV R13, UR25 ;  /* 0x00000019000d7c02 */ /* 0x000fce0008000f00 */
.L_x_63:
        /* <DEDUP_REMOVED lines=21> */
[----:B------:R-:W-:Y:S01]  /*29f0*/  MOV R32, 0x2 ;  /* 0x0000000200207802 */ /* 0x000fe20000000f00 */
[----:B0-----:R-:W-:Y:S02]  /*2a00*/  IMAD.MOV.U32 R12, RZ, RZ, R4 ;  /* 0x000000ffff0c7224 */ /* 0x001fe400078e0004 */
[----:B------:R-:W-:-:S08]  /*2a10*/  IMAD.MOV.U32 R34, RZ, RZ, R10 ;  /* 0x000000ffff227224 */ /* 0x000fd000078e000a */
[----:B------:R-:W-:Y:S05]  /*2a20*/  @!P0 BRA `(.L_x_53) ;  /* 0x0000000400088947 */ /* 0x000fea0003800000 */
[----:B------:R-:W-:-:S13]  /*2a30*/  ISETP.NE.AND P0, PT, R8, 0x3, PT ;  /* 0x000000030800780c */ /* 0x000fda0003f05270 */
[----:B------:R-:W-:Y:S05]  /*2a40*/  @!P0 BRA `(.L_x_54) ;  /* 0x0000000000208947 */ /* 0x000fea0003800000 */
[----:B------:R-:W-:-:S13]  /*2a50*/  ISETP.NE.AND P0, PT, R8, 0x2, PT ;  /* 0x000000020800780c */ /* 0x000fda0003f05270 */
[----:B------:R-:W-:Y:S02]  /*2a60*/  @!P0 IMAD.MOV.U32 R32, RZ, RZ, 0x3 ;  /* 0x00000003ff208424 */ /* 0x000fe400078e00ff */
[----:B------:R-:W-:Y:S01]  /*2a70*/  @!P0 IMAD.MOV.U32 R34, RZ, RZ, R10 ;  /* 0x000000ffff228224 */ /* 0x000fe200078e000a */
[----:B------:R-:W-:Y:S01]  /*2a80*/  @P0 MOV R34, R10 ;  /* 0x0000000a00220202 */ /* 0x000fe20000000f00 */
[----:B------:R-:W-:Y:S02]  /*2a90*/  @!P0 IMAD.MOV.U32 R12, RZ, RZ, R3 ;  /* 0x000000ffff0c8224 */ /* 0x000fe400078e0003 */
[----:B------:R-:W-:Y:S02]  /*2aa0*/  @P0 VIADD R32, R8, 0x1 ;  /* 0x0000000108200836 */ /* 0x000fe40000000000 */
[----:B------:R-:W-:Y:S01]  /*2ab0*/  @P0 IMAD.MOV.U32 R12, RZ, RZ, R2 ;  /* 0x000000ffff0c0224 */ /* 0x000fe200078e0002 */
[----:B------:R-:W-:Y:S06]  /*2ac0*/  BRA `(.L_x_53) ;  /* 0x0000000000e07947 */ /* 0x000fec0003800000 */
.L_x_54:
        /* <DEDUP_REMOVED lines=13> */
.L_x_56:
[----:B-123--:R-:W-:Y:S05]  /*2ba0*/  BSYNC.RECONVERGENT B1 ;  /* 0x0000000000017941 */ /* 0x00efea0003800200 */
.L_x_55:
        /* <DEDUP_REMOVED lines=42> */
.L_x_53:
[----:B-123--:R-:W-:Y:S05]  /*2e50*/  BSYNC.RECONVERGENT B0 ;  /* 0x0000000000007941 */ /* 0x00efea0003800200 */
.L_x_52:
        /* <DEDUP_REMOVED lines=17> */
.L_x_58:
[----:B------:R-:W-:Y:S05]  /*2f70*/  BSYNC.RECONVERGENT B4 ;  /* 0x0000000000047941 */ /* 0x000fea0003800200 */
.L_x_57:
        /* <DEDUP_REMOVED lines=24> */
[----:B------:R-:W-:Y:S01]  /*3100*/  IMAD.MOV.U32 R10, RZ, RZ, R8 ;  /* 0x000000ffff0a7224 */ /* 0x000fe200078e0008 */
[----:B------:R-:W-:Y:S01]  /*3110*/  MOV R37, R13 ;  /* 0x0000000d00257202 */ /* 0x000fe20000000f00 */
[----:B------:R-:W-:-:S07]  /*3120*/  IMAD.MOV.U32 R36, RZ, RZ, R12 ;  /* 0x000000ffff247224 */ /* 0x000fce00078e000c */
.L_x_62:
[----:B------:R-:W-:Y:S05]  /*3130*/  BSYNC.RECONVERGENT B5 ;  /* 0x0000000000057941 */ /* 0x000fea0003800200 */
.L_x_61:
[----:B------:R-:W-:-:S07]  /*3140*/  VIADD R35, R10, 0x1 ;  /* 0x000000010a237836 */ /* 0x000fce0000000000 */
.L_x_60:
[----:B------:R-:W-:Y:S05]  /*3150*/  BSYNC.RECONVERGENT B4 ;  /* 0x0000000000047941 */ /* 0x000fea0003800200 */
.L_x_59:
        /* <DEDUP_REMOVED lines=31> */
.L_x_51:
[----:B-123--:R-:W-:Y:S05]  /*3350*/  BSYNC.RECONVERGENT B3 ;  /* 0x0000000000037941 */ /* 0x00efea0003800200 */
.L_x_50:
[----:B------:R-:W-:-:S13]  /*3360*/  ISETP.GE.U32.AND P0, PT, R33, UR30, PT ;  /* 0x0000001e21007c0c */ /* 0x000fda000bf06070 */
[----:B------:R-:W-:Y:S05]  /*3370*/  @!P0 BRA `(.L_x_63) ;  /* 0xfffffff400488947 */ /* 0x000fea000383ffff */
.L_x_49:
[----:B-123--:R-:W-:Y:S05]  /*3380*/  BSYNC.RECONVERGENT B2 ;  /* 0x0000000000027941 */ /* 0x00efea0003800200 */
.L_x_48:
[----:B------:R-:W1:Y:S01]  /*3390*/  S2R R3, SR_CgaCtaId ;  /* 0x0000000000037919 */ /* 0x000e620000008800 */
[----:B------:R-:W-:Y:S01]  /*33a0*/  MOV R2, 0x400 ;  /* 0x0000040000027802 */ /* 0x000fe20000000f00 */
[----:B0-----:R-:W-:Y:S01]  /*33b0*/  IMAD.MOV.U32 R13, RZ, RZ, R22 ;  /* 0x000000ffff0d7224 */ /* 0x001fe200078e0016 */
[----:B------:R-:W-:Y:S02]  /*33c0*/  ISETP.GE.U32.AND P0, PT, R22, 0x2, PT ;  /* 0x000000021600780c */ /* 0x000fe40003f06070 */
[----:B------:R-:W-:Y:S02]  /*33d0*/  MOV R12, R22 ;  /* 0x00000016000c7202 */ /* 0x000fe40000000f00 */
[----:B-1----:R-:W-:-:S05]  /*33e0*/  LEA R3, R3, R2, 0x18 ;  /* 0x0000000203037211 */ /* 0x002fca00078ec0ff */
[--C-:B------:R-:W-:Y:S02]  /*33f0*/  IMAD R19, R22, 0x4, R3.reuse ;  /* 0x0000000416137824 */ /* 0x100fe400078e0203 */
[C---:B------:R-:W-:Y:S02]  /*3400*/  IMAD R3, R24.reuse, 0x4, R3 ;  /* 0x0000000418037824 */ /* 0x040fe400078e0203 */
[----:B------:R-:W-:Y:S02]  /*3410*/  IMAD R15, R24, 0x4, R19 ;  /* 0x00000004180f7824 */ /* 0x000fe400078e0213 */
[C---:B------:R-:W-:Y:S01]  /*3420*/  IMAD R17, R22.reuse, 0x8, R3 ;  /* 0x0000000816117824 */ /* 0x040fe200078e0203 */
[----:B------:R0:W-:Y:S01]  /*3430*/  STS [R3], R7 ;  /* 0x0000000703007388 */ /* 0x0001e20000000800 */
[----:B------:R-:W-:-:S03]  /*3440*/  IMAD R14, R22, 0x8, R15 ;  /* 0x00000008160e7824 */ /* 0x000fc600078e020f */
[----:B------:R0:W-:Y:S04]  /*3450*/  STS [R15], R23 ;  /* 0x000000170f007388 */ /* 0x0001e80000000800 */
[----:B------:R0:W-:Y:S04]  /*3460*/  STS [R17], R26 ;  /* 0x0000001a11007388 */ /* 0x0001e80000000800 */
[----:B------:R0:W-:Y:S01]  /*3470*/  STS [R14], R27 ;  /* 0x0000001b0e007388 */ /* 0x0001e20000000800 */
[----:B------:R-:W-:Y:S06]  /*3480*/  BAR.SYNC.DEFER_BLOCKING 0x0 ;  /* 0x0000000000007b1d */ /* 0x000fec0000010000 */
[----:B------:R-:W-:Y:S05]  /*3490*/  @!P0 BRA `(.L_x_64) ;  /* 0x00000000007c8947 */ /* 0x000fea0003800000 */
[--C-:B------:R-:W-:Y:S02]  /*34a0*/  IMAD.MOV.U32 R10, RZ, RZ, R22.reuse ;  /* 0x000000ffff0a7224 */ /* 0x100fe400078e0016 */
[----:B------:R-:W-:-:S07]  /*34b0*/  IMAD.MOV.U32 R11, RZ, RZ, R22 ;  /* 0x000000ffff0b7224 */ /* 0x000fce00078e0016 */
.L_x_67:
[----:B------:R-:W-:Y:S01]  /*34c0*/  SHF.R.U32.HI R16, RZ, 0x1, R22 ;  /* 0x00000001ff107819 */ /* 0x000fe20000011616 */
[----:B------:R-:W-:Y:S03]  /*34d0*/  BSSY.RECONVERGENT B0, `(.L_x_65) ;  /* 0x0000017000007945 */ /* 0x000fe60003800200 */
[----:B------:R-:W-:-:S13]  /*34e0*/  ISETP.GE.U32.AND P0, PT, R24, R16, PT ;  /* 0x000000101800720c */ /* 0x000fda0003f06070 */
[----:B-1----:R-:W-:Y:S05]  /*34f0*/  @P0 BRA `(.L_x_66) ;  /* 0x0000000000500947 */ /* 0x002fea0003800000 */
[----:B------:R-:W-:Y:S01]  /*3500*/  IMAD R2, R16, 0x4, R3 ;  /* 0x0000000410027824 */ /* 0x000fe200078e0203 */
[----:B------:R-:W-:Y:S04]  /*3510*/  LDS R5, [R3] ;  /* 0x0000000003057984 */ /* 0x000fe80000000800 */
[----:B------:R-:W1:Y:S02]  /*3520*/  LDS R4, [R2] ;  /* 0x0000000002047984 */ /* 0x000e640000000800 */
[----:B-1----:R-:W-:Y:S02]  /*3530*/  IMAD.IADD R4, R4, 0x1, R5 ;  /* 0x0000000104047824 */ /* 0x002fe400078e0205 */
[----:B------:R-:W-:-:S03]  /*3540*/  IMAD R5, R16, 0x4, R15 ;  /* 0x0000000410057824 */ /* 0x000fc600078e020f */
[----:B------:R-:W-:Y:S04]  /*3550*/  STS [R3], R4 ;  /* 0x0000000403007388 */ /* 0x000fe80000000800 */
[----:B0-----:R-:W-:Y:S04]  /*3560*/  LDS R7, [R15] ;  /* 0x000000000f077984 */ /* 0x001fe80000000800 */
[----:B------:R-:W0:Y:S02]  /*3570*/  LDS R6, [R5] ;  /* 0x0000000005067984 */ /* 0x000e240000000800 */
[----:B0-----:R-:W-:Y:S01]  /*3580*/  IMAD.IADD R6, R6, 0x1, R7 ;  /* 0x0000000106067824 */ /* 0x001fe200078e0207 */
[----:B------:R-:W-:Y:S01]  /*3590*/  LEA R7, R11, R2, 0x3 ;  /* 0x000000020b077211 */ /* 0x000fe200078e18ff */
[----:B------:R-:W-:-:S03]  /*35a0*/  IMAD R2, R10, 0x8, R5 ;  /* 0x000000080a027824 */ /* 0x000fc600078e0205 */
[----:B------:R-:W-:Y:S04]  /*35b0*/  STS [R15], R6 ;  /* 0x000000060f007388 */ /* 0x000fe80000000800 */
[----:B------:R-:W-:Y:S04]  /*35c0*/  LDS R7, [R7] ;  /* 0x0000000007077984 */ /* 0x000fe80000000800 */
[----:B------:R-:W0:Y:S02]  /*35d0*/  LDS R8, [R17] ;  /* 0x0000000011087984 */ /* 0x000e240000000800 */
[----:B0-----:R-:W-:-:S05]  /*35e0*/  IMAD.IADD R8, R7, 0x1, R8 ;  /* 0x0000000107087824 */ /* 0x001fca00078e0208 */
[----:B------:R-:W-:Y:S04]  /*35f0*/  STS [R17], R8 ;  /* 0x0000000811007388 */ /* 0x000fe80000000800 */
[----:B------:R-:W-:Y:S04]  /*3600*/  LDS R2, [R2] ;  /* 0x0000000002027984 */ /* 0x000fe80000000800 */
[----:B------:R-:W0:Y:S02]  /*3610*/  LDS R9, [R14] ;  /* 0x000000000e097984 */ /* 0x000e240000000800 */
[----:B0-----:R-:W-:-:S05]  /*3620*/  IMAD.IADD R9, R2, 0x1, R9 ;  /* 0x0000000102097824 */ /* 0x001fca00078e0209 */
[----:B------:R1:W-:Y:S02]  /*3630*/  STS [R14], R9 ;  /* 0x000000090e007388 */ /* 0x0003e40000000800 */
.L_x_66:
[----:B------:R-:W-:Y:S05]  /*3640*/  BSYNC.RECONVERGENT B0 ;  /* 0x0000000000007941 */ /* 0x000fea0003800200 */
.L_x_65:
[----:B------:R-:W-:Y:S01]  /*3650*/  BAR.SYNC.DEFER_BLOCKING 0x0 ;  /* 0x0000000000007b1d */ /* 0x000fe20000010000 */
[----:B------:R-:W-:Y:S01]  /*3660*/  ISETP.GT.U32.AND P0, PT, R22, 0x3, PT ;  /* 0x000000031600780c */ /* 0x000fe20003f04070 */
[----:B------:R-:W-:-:S12]  /*3670*/  IMAD.MOV.U32 R22, RZ, RZ, R16 ;  /* 0x000000ffff167224 */ /* 0x000fd800078e0010 */
[----:B------:R-:W-:Y:S05]  /*3680*/  @P0 BRA `(.L_x_67) ;  /* 0xfffffffc008c0947 */ /* 0x000fea000383ffff */
.L_x_64:
[----:B------:R-:W-:-:S13]  /*3690*/  ISETP.NE.AND P0, PT, R24, RZ, PT ;  /* 0x000000ff1800720c */ /* 0x000fda0003f05270 */
[----:B------:R-:W-:Y:S05]  /*36a0*/  @P0 EXIT ;  /* 0x000000000000094d */ /* 0x000fea0003800000 */
[----:B------:R-:W2:Y:S01]  /*36b0*/  S2UR UR5, SR_CgaCtaId ;  /* 0x00000000000579c3 */ /* 0x000ea20000008800 */
[----:B------:R-:W-:Y:S01]  /*36c0*/  UMOV UR4, 0x400 ;  /* 0x0000040000047882 */ /* 0x000fe20000000000 */
[----:B------:R-:W-:-:S04]  /*36d0*/  IMAD R10, R12, 0x4, R19 ;  /* 0x000000040c0a7824 */ /* 0x000fc800078e0213 */
[----:B------:R-:W-:Y:S01]  /*36e0*/  IMAD R12, R13, 0x4, R10 ;  /* 0x000000040d0c7824 */ /* 0x000fe200078e020a */
[----:B0-----:R-:W-:Y:S01]  /*36f0*/  LDS R15, [R10] ;  /* 0x000000000a0f7984 */ /* 0x001fe20000000800 */
[----:B------:R-:W0:Y:S03]  /*3700*/  LDC.64 R2, c[0x0][0x3d8] ;  /* 0x0000f600ff027b82 */ /* 0x000e260000000a00 */
[----:B------:R-:W-:Y:S04]  /*3710*/  LDS R13, [R19] ;  /* 0x00000000130d7984 */ /* 0x000fe80000000800 */
[----:B------:R-:W-:Y:S01]  /*3720*/  LDS R17, [R12] ;  /* 0x000000000c117984 */ /* 0x000fe20000000800 */
[----:B------:R-:W3:Y:S01]  /*3730*/  LDC.64 R4, c[0x0][0x3e0] ;  /* 0x0000f800ff047b82 */ /* 0x000ee20000000a00 */
[----:B--2---:R-:W-:-:S07]  /*3740*/  ULEA UR4, UR5, UR4, 0x18 ;  /* 0x0000000405047291 */ /* 0x004fce000f8ec0ff */
[----:B------:R-:W2:Y:S01]  /*3750*/  LDC.64 R6, c[0x0][0x3e8] ;  /* 0x0000fa00ff067b82 */ /* 0x000ea20000000a00 */
[C---:B0-----:R-:W-:Y:S01]  /*3760*/  IMAD.WIDE.U32 R2, R0.reuse, 0x4, R2 ;  /* 0x0000000400027825 */ /* 0x041fe200078e0002 */
[----:B------:R-:W0:Y:S06]  /*3770*/  LDS R11, [UR4] ;  /* 0x00000004ff0b7984 */ /* 0x000e2c0008000800 */
[----:B-1----:R-:W1:Y:S01]  /*3780*/  LDC.64 R8, c[0x0][0x3f0] ;  /* 0x0000fc00ff087b82 */ /* 0x002e620000000a00 */
[----:B---3--:R-:W-:-:S04]  /*3790*/  IMAD.WIDE.U32 R4, R0, 0x4, R4 ;  /* 0x0000000400047825 */ /* 0x008fc800078e0004 */
[----:B--2---:R-:W-:-:S04]  /*37a0*/  IMAD.WIDE.U32 R6, R0, 0x4, R6 ;  /* 0x0000000400067825 */ /* 0x004fc800078e0006 */
[----:B-1----:R-:W-:Y:S01]  /*37b0*/  IMAD.WIDE.U32 R8, R0, 0x4, R8 ;  /* 0x0000000400087825 */ /* 0x002fe200078e0008 */
[----:B0-----:R-:W-:Y:S04]  /*37c0*/  STG.E desc[UR6][R2.64], R11 ;  /* 0x0000000b02007986 */ /* 0x001fe8000c101906 */
[----:B------:R-:W-:Y:S04]  /*37d0*/  STG.E desc[UR6][R4.64], R13 ;  /* 0x0000000d04007986 */ /* 0x000fe8000c101906 */
[----:B------:R-:W-:Y:S04]  /*37e0*/  STG.E desc[UR6][R6.64], R15 ;  /* 0x0000000f06007986 */ /* 0x000fe8000c101906 */
[----:B------:R-:W-:Y:S01]  /*37f0*/  STG.E desc[UR6][R8.64], R17 ;  /* 0x0000001108007986 */ /* 0x000fe2000c101906 */
[----:B------:R-:W-:Y:S05]  /*3800*/  EXIT ;  /* 0x000000000000794d */ /* 0x000fea0003800000 */
        .type           $_Z10wos_kernelidddddddddjPjS_S_S_y$__internal_trig_reduction_slowpathd,@function
        .size           $_Z10wos_kernelidddddddddjPjS_S_S_y$__internal_trig_reduction_slowpathd,(.L_x_76 - $_Z10wos_kernelidddddddddjPjS_S_S_y$__internal_trig_reduction_slowpathd)
$_Z10wos_kernelidddddddddjPjS_S_S_y$__internal_trig_reduction_slowpathd:
[----:B------:R-:W-:Y:S01]  /*3810*/  SHF.R.U32.HI R37, RZ, 0x14, R35 ;  /* 0x00000014ff257819 */ /* 0x000fe20000011623 */
[----:B------:R-:W-:-:S03]  /*3820*/  HFMA2 R8, -RZ, RZ, 0, 0 ;  /* 0x00000000ff087431 */ /* 0x000fc600000001ff */
[----:B------:R-:W-:-:S04]  /*3830*/  LOP3.LUT R9, R37, 0x7ff, RZ, 0xc0, !PT ;  /* 0x000007ff25097812 */ /* 0x000fc800078ec0ff */
[----:B------:R-:W-:-:S13]  /*3840*/  ISETP.NE.AND P0, PT, R9, 0x7ff, PT ;  /* 0x000007ff0900780c */ /* 0x000fda0003f05270 */
[----:B------:R-:W-:Y:S05]  /*3850*/  @!P0 BRA `(.L_x_68) ;  /* 0x0000000800548947 */ /* 0x000fea0003800000 */
[----:B------:R-:W-:Y:S01]  /*3860*/  VIADD R9, R9, 0xfffffc00 ;  /* 0xfffffc0009097836 */ /* 0x000fe20000000000 */
[----:B------:R-:W-:Y:S01]  /*3870*/  BSSY.RECONVERGENT B0, `(.L_x_69) ;  /* 0x0000032000007945 */ /* 0x000fe20003800200 */
[----:B------:R-:W-:-:S03]  /*3880*/  CS2R R44, SRZ ;  /* 0x00000000002c7805 */ /* 0x000fc6000001ff00 */
[----:B------:R-:W-:Y:S02]  /*3890*/  SHF.R.U32.HI R8, RZ, 0x6, R9 ;  /* 0x00000006ff087819 */ /* 0x000fe40000011609 */
[----:B------:R-:W-:Y:S02]  /*38a0*/  ISETP.GE.U32.AND P0, PT, R9, 0x80, PT ;  /* 0x000000800900780c */ /* 0x000fe40003f06070 */
[C---:B------:R-:W-:Y:S02]  /*38b0*/  IADD3 R9, PT, PT, -R8.reuse, 0x13, RZ ;  /* 0x0000001308097810 */ /* 0x040fe40007ffe1ff */
[----:B------:R-:W-:Y:S02]  /*38c0*/  IADD3 R16, PT, PT, -R8, 0xf, RZ ;  /* 0x0000000f08107810 */ /* 0x000fe40007ffe1ff */
[----:B------:R-:W-:-:S04]  /*38d0*/  SEL R9, R9, 0x12, P0 ;  /* 0x0000001209097807 */ /* 0x000fc80000000000 */
[----:B------:R-:W-:-:S13]  /*38e0*/  ISETP.GE.AND P0, PT, R16, R9, PT ;  /* 0x000000091000720c */ /* 0x000fda0003f06270 */
[----:B------:R-:W-:Y:S05]  /*38f0*/  @P0 BRA `(.L_x_70) ;  /* 0x0000000000a40947 */ /* 0x000fea0003800000 */
[----:B------:R-:W0:Y:S01]  /*3900*/  LDC.64 R38, c[0x0][0x358] ;  /* 0x0000d600ff267b82 */ /* 0x000e220000000a00 */
[C---:B------:R-:W-:Y:S01]  /*3910*/  SHF.L.U64.HI R10, R12.reuse, 0xb, R35 ;  /* 0x0000000b0c0a7819 */ /* 0x040fe20000010223 */
[----:B------:R-:W-:Y:S01]  /*3920*/  BSSY.RECONVERGENT B1, `(.L_x_71) ;  /* 0x0000025000017945 */ /* 0x000fe20003800200 */
[----:B------:R-:W-:Y:S01]  /*3930*/  IMAD.SHL.U32 R11, R12, 0x800, RZ ;  /* 0x000008000c0b7824 */ /* 0x000fe200078e00ff */
[----:B------:R-:W-:Y:S01]  /*3940*/  IADD3 R18, PT, PT, RZ, -R8, -R9 ;  /* 0x80000008ff127210 */ /* 0x000fe20007ffe809 */
[----:B------:R-:W-:Y:S01]  /*3950*/  IMAD.MOV.U32 R17, RZ, RZ, RZ ;  /* 0x000000ffff117224 */ /* 0x000fe200078e00ff */
[----:B------:R-:W-:Y:S02]  /*3960*/  CS2R R44, SRZ ;  /* 0x00000000002c7805 */ /* 0x000fe4000001ff00 */
[----:B------:R-:W-:-:S07]  /*3970*/  LOP3.LUT R10, R10, 0x80000000, RZ, 0xfc, !PT ;  /* 0x800000000a0a7812 */ /* 0x000fce00078efcff */
.L_x_72:
[----:B------:R-:W1:Y:S01]  /*3980*/  LDC.64 R12, c[0x4][0x40] ;  /* 0x01001000ff0c7b82 */ /* 0x000e620000000a00 */
[----:B0-----:R-:W-:Y:S02]  /*3990*/  R2UR UR24, R38 ;  /* 0x00000000261872ca */ /* 0x001fe400000e0000 */
[----:B------:R-:W-:Y:S01]  /*39a0*/  R2UR UR25, R39 ;  /* 0x00000000271972ca */ /* 0x000fe200000e0000 */
[----:B-1----:R-:W-:-:S12]  /*39b0*/  IMAD.WIDE R42, R16, 0x8, R12 ;  /* 0x00000008102a7825 */ /* 0x002fd800078e020c */
[----:B------:R-:W2:Y:S01]  /*39c0*/  LDG.E.64.CONSTANT R42, desc[UR24][R42.64] ;  /* 0x000000182a2a7981 */ /* 0x000ea2000c1e9b00 */
[----:B------:R-:W-:Y:S02]  /*39d0*/  IMAD.MOV.U32 R14, RZ, RZ, R44 ;  /* 0x000000ffff0e7224 */ /* 0x000fe400078e002c */
[----:B------:R-:W-:Y:S02]  /*39e0*/  IMAD.MOV.U32 R15, RZ, RZ, R45 ;  /* 0x000000ffff0f7224 */ /* 0x000fe400078e002d */
[----:B------:R-:W-:Y:S02]  /*39f0*/  VIADD R18, R18, 0x1 ;  /* 0x0000000112127836 */ /* 0x000fe40000000000 */
[C---:B------:R-:W-:Y:S02]  /*3a00*/  IMAD R19, R17.reuse, 0x8, R1 ;  /* 0x0000000811137824 */ /* 0x040fe400078e0201 */
[----:B------:R-:W-:Y:S02]  /*3a10*/  VIADD R17, R17, 0x1 ;  /* 0x0000000111117836 */ /* 0x000fe40000000000 */
[----:B------:R-:W-:-:S02]  /*3a20*/  VIADD R16, R16, 0x1 ;  /* 0x0000000110107836 */ /* 0x000fc40000000000 */
[----:B--2---:R-:W-:-:S04]  /*3a30*/  IMAD.WIDE.U32 R14, P0, R42, R11, R14 ;  /* 0x0000000b2a0e7225 */ /* 0x004fc8000780000e */
[C---:B------:R-:W-:Y:S01]  /*3a40*/  IMAD R13, R42.reuse, R10, RZ ;  /* 0x0000000a2a0d7224 */ /* 0x040fe200078e02ff */
[----:B------:R-:W-:Y:S01]  /*3a50*/  MOV R44, R14 ;  /* 0x0000000e002c7202 */ /* 0x000fe20000000f00 */
[C---:B------:R-:W-:Y:S02]  /*3a60*/  IMAD R12, R43.reuse, R11, RZ ;  /* 0x0000000b2b0c7224 */ /* 0x040fe400078e02ff */
[-C--:B------:R-:W-:Y:S01]  /*3a70*/  IMAD R14, R43, R10.reuse, RZ ;  /* 0x0000000a2b0e7224 */ /* 0x080fe200078e02ff */
[----:B------:R-:W-:Y:S01]  /*3a80*/  IADD3 R13, P1, PT, R13, R15, RZ ;  /* 0x0000000f0d0d7210 */ /* 0x000fe20007f3e0ff */
[----:B------:R-:W-:-:S03]  /*3a90*/  IMAD.HI.U32 R15, R42, R10, RZ ;  /* 0x0000000a2a0f7227 */ /* 0x000fc600078e00ff */
[----:B------:R-:W-:Y:S01]  /*3aa0*/  IADD3 R45, P2, PT, R12, R13, RZ ;  /* 0x0000000d0c2d7210 */ /* 0x000fe20007f5e0ff */
[----:B------:R-:W-:-:S04]  /*3ab0*/  IMAD.HI.U32 R12, R43, R11, RZ ;  /* 0x0000000b2b0c7227 */ /* 0x000fc800078e00ff */
[----:B------:R-:W-:Y:S01]  /*3ac0*/  IMAD.X R15, RZ, RZ, R15, P0 ;  /* 0x000000ffff0f7224 */ /* 0x000fe200000e060f */
[----:B------:R-:W-:Y:S01]  /*3ad0*/  ISETP.NE.AND P0, PT, R18, -0xf, PT ;  /* 0xfffffff11200780c */ /* 0x000fe20003f05270 */
[----:B------:R-:W-:Y:S01]  /*3ae0*/  IMAD.HI.U32 R13, R43, R10, RZ ;  /* 0x0000000a2b0d7227 */ /* 0x000fe200078e00ff */
[----:B------:R0:W-:Y:S02]  /*3af0*/  STL.64 [R19], R44 ;  /* 0x0000002c13007387 */ /* 0x0001e40000100a00 */
[----:B------:R-:W-:-:S04]  /*3b00*/  IADD3.X R15, P1, PT, R12, R15, RZ, P1, !PT ;  /* 0x0000000f0c0f7210 */ /* 0x000fc80000f3e4ff */
[----:B------:R-:W-:Y:S01]  /*3b10*/  IADD3.X R14, P2, PT, R14, R15, RZ, P2, !PT ;  /* 0x0000000f0e0e7210 */ /* 0x000fe2000175e4ff */
[----:B------:R-:W-:-:S04]  /*3b20*/  IMAD.X R13, RZ, RZ, R13, P1 ;  /* 0x000000ffff0d7224 */ /* 0x000fc800008e060d */
[----:B------:R-:W-:Y:S01]  /*3b30*/  IMAD.X R15, RZ, RZ, R13, P2 ;  /* 0x000000ffff0f7224 */ /* 0x000fe200010e060d */
[----:B0-----:R-:W-:-:S03]  /*3b40*/  MOV R44, R14 ;  /* 0x0000000e002c7202 */ /* 0x001fc60000000f00 */
[----:B------:R-:W-:Y:S01]  /*3b50*/  IMAD.MOV.U32 R45, RZ, RZ, R15 ;  /* 0x000000ffff2d7224 */ /* 0x000fe200078e000f */
[----:B------:R-:W-:Y:S06]  /*3b60*/  @P0 BRA `(.L_x_72) ;  /* 0xfffffffc00840947 */ /* 0x000fec000383ffff */
[----:B------:R-:W-:Y:S05]  /*3b70*/  BSYNC.RECONVERGENT B1 ;  /* 0x0000000000017941 */ /* 0x000fea0003800200 */
.L_x_71:
[----:B------:R-:W-:-:S07]  /*3b80*/  IMAD.MOV.U32 R16, RZ, RZ, R9 ;  /* 0x000000ffff107224 */ /* 0x000fce00078e0009 */
.L_x_70:
[----:B------:R-:W-:Y:S05]  /*3b90*/  BSYNC.RECONVERGENT B0 ;  /* 0x0000000000007941 */ /* 0x000fea0003800200 */
.L_x_69:
[----:B------:R-:W-:Y:S01]  /*3ba0*/  LOP3.LUT P0, R37, R37, 0x3f, RZ, 0xc0, !PT ;  /* 0x0000003f25257812 */ /* 0x000fe2000780c0ff */
[----:B------:R-:W-:-:S04]  /*3bb0*/  IMAD.IADD R8, R8, 0x1, R16 ;  /* 0x0000000108087824 */ /* 0x000fc800078e0210 */
[----:B------:R-:W-:-:S05]  /*3bc0*/  IMAD.U32 R39, R8, 0x8, R1 ;  /* 0x0000000808277824 */ /* 0x000fca00078e0001 */
[----:B------:R0:W-:Y:S04]  /*3bd0*/  STL.64 [R39+-0x78], R44 ;  /* 0xffff882c27007387 */ /* 0x0001e80000100a00 */
[----:B------:R-:W2:Y:S04]  /*3be0*/  @P0 LDL.64 R12, [R1+0x8] ;  /* 0x00000800010c0983 */ /* 0x000ea80000100a00 */
[----:B------:R-:W3:Y:S04]  /*3bf0*/  LDL.64 R10, [R1+0x10] ;  /* 0x00001000010a7983 */ /* 0x000ee80000100a00 */
[----:B------:R-:W4:Y:S01]  /*3c00*/  LDL.64 R8, [R1+0x18] ;  /* 0x0000180001087983 */ /* 0x000f220000100a00 */
[----:B------:R-:W-:Y:S01]  /*3c10*/  BSSY.RECONVERGENT B0, `(.L_x_73) ;  /* 0x0000035000007945 */ /* 0x000fe20003800200 */
[----:B--2---:R-:W-:-:S02]  /*3c20*/  @P0 SHF.R.U64 R16, R12, 0x1, R13 ;  /* 0x000000010c100819 */ /* 0x004fc4000000120d */
[----:B------:R-:W-:Y:S02]  /*3c30*/  @P0 SHF.R.U32.HI R17, RZ, 0x1, R13 ;  /* 0x00000001ff110819 */ /* 0x000fe4000001160d */
[----:B------:R-:W-:Y:S02]  /*3c40*/  @P0 LOP3.LUT R12, R37, 0x3f, RZ, 0x3c, !PT ;  /* 0x0000003f250c0812 */ /* 0x000fe400078e3cff */
[----:B---3--:R-:W-:Y:S02]  /*3c50*/  @P0 SHF.L.U32 R15, R10, R37, RZ ;  /* 0x000000250a0f0219 */ /* 0x008fe400000006ff */
[----:B------:R-:W-:Y:S02]  /*3c60*/  @P0 SHF.R.U64 R16, R16, R12, R17 ;  /* 0x0000000c10100219 */ /* 0x000fe40000001211 */
[--C-:B------:R-:W-:Y:S02]  /*3c70*/  @P0 SHF.R.U32.HI R13, RZ, 0x1, R11.reuse ;  /* 0x00000001ff0d0819 */ /* 0x100fe4000001160b */
[----:B------:R-:W-:-:S02]  /*3c80*/  @P0 SHF.R.U64 R19, R10, 0x1, R11 ;  /* 0x000000010a130819 */ /* 0x000fc4000000120b */
[-C--:B------:R-:W-:Y:S02]  /*3c90*/  @P0 SHF.L.U64.HI R14, R10, R37.reuse, R11 ;  /* 0x000000250a0e0219 */ /* 0x080fe4000001020b */
[----:B------:R-:W-:Y:S02]  /*3ca0*/  @P0 SHF.R.U32.HI R17, RZ, R12, R17 ;  /* 0x0000000cff110219 */ /* 0x000fe40000011611 */
[----:B------:R-:W-:Y:S02]  /*3cb0*/  @P0 LOP3.LUT R10, R15, R16, RZ, 0xfc, !PT ;  /* 0x000000100f0a0212 */ /* 0x000fe400078efcff */
[----:B----4-:R-:W-:Y:S02]  /*3cc0*/  @P0 SHF.L.U32 R18, R8, R37, RZ ;  /* 0x0000002508120219 */ /* 0x010fe400000006ff */
[----:B------:R-:W-:Y:S02]  /*3cd0*/  @P0 SHF.R.U64 R19, R19, R12, R13 ;  /* 0x0000000c13130219 */ /* 0x000fe4000000120d */
[----:B------:R-:W-:-:S02]  /*3ce0*/  @P0 LOP3.LUT R11, R14, R17, RZ, 0xfc, !PT ;  /* 0x000000110e0b0212 */ /* 0x000fc400078efcff */
[----:B------:R-:W-:Y:S01]  /*3cf0*/  @P0 SHF.R.U32.HI R12, RZ, R12, R13 ;  /* 0x0000000cff0c0219 */ /* 0x000fe2000001160d */
[----:B------:R-:W-:Y:S01]  /*3d00*/  IMAD.SHL.U32 R13, R10, 0x4, RZ ;  /* 0x000000040a0d7824 */ /* 0x000fe200078e00ff */
[----:B------:R-:W-:Y:S02]  /*3d10*/  @P0 SHF.L.U64.HI R37, R8, R37, R9 ;  /* 0x0000002508250219 */ /* 0x000fe40000010209 */
[----:B------:R-:W-:Y:S02]  /*3d20*/  @P0 LOP3.LUT R8, R18, R19, RZ, 0xfc, !PT ;  /* 0x0000001312080212 */ /* 0x000fe400078efcff */
[----:B------:R-:W-:Y:S02]  /*3d30*/  SHF.L.U64.HI R10, R10, 0x2, R11 ;  /* 0x000000020a0a7819 */ /* 0x000fe4000001020b */
[----:B------:R-:W-:Y:S02]  /*3d40*/  SHF.L.W.U32.HI R11, R11, 0x2, R8 ;  /* 0x000000020b0b7819 */ /* 0x000fe40000010e08 */
[----:B------:R-:W-:-:S02]  /*3d50*/  @P0 LOP3.LUT R9, R37, R12, RZ, 0xfc, !PT ;  /* 0x0000000c25090212 */ /* 0x000fc400078efcff */
[----:B------:R-:W-:Y:S02]  /*3d60*/  IADD3 RZ, P1, PT, RZ, -R13, RZ ;  /* 0x8000000dffff7210 */ /* 0x000fe40007f3e0ff */
[----:B------:R-:W-:Y:S02]  /*3d70*/  LOP3.LUT R15, RZ, R10, RZ, 0x33, !PT ;  /* 0x0000000aff0f7212 */ /* 0x000fe400078e33ff */
[----:B------:R-:W-:Y:S02]  /*3d80*/  SHF.L.W.U32.HI R8, R8, 0x2, R9 ;  /* 0x0000000208087819 */ /* 0x000fe40000010e09 */
[----:B------:R-:W-:Y:S02]  /*3d90*/  LOP3.LUT R14, RZ, R11, RZ, 0x33, !PT ;  /* 0x0000000bff0e7212 */ /* 0x000fe400078e33ff */
[----:B------:R-:W-:Y:S02]  /*3da0*/  IADD3.X R15, P1, PT, RZ, R15, RZ, P1, !PT ;  /* 0x0000000fff0f7210 */ /* 0x000fe40000f3e4ff */
[----:B------:R-:W-:-:S02]  /*3db0*/  LOP3.LUT R17, RZ, R8, RZ, 0x33, !PT ;  /* 0x00000008ff117212 */ /* 0x000fc400078e33ff */
[----:B------:R-:W-:Y:S02]  /*3dc0*/  IADD3.X R14, P1, PT, RZ, R14, RZ, P1, !PT ;  /* 0x0000000eff0e7210 */ /* 0x000fe40000f3e4ff */
[----:B------:R-:W-:-:S03]  /*3dd0*/  ISETP.GT.U32.AND P0, PT, R11, -0x1, PT ;  /* 0xffffffff0b00780c */ /* 0x000fc60003f04070 */
[----:B------:R-:W-:Y:S01]  /*3de0*/  IMAD.X R17, RZ, RZ, R17, P1 ;  /* 0x000000ffff117224 */ /* 0x000fe200008e0611 */
[----:B------:R-:W-:-:S04]  /*3df0*/  ISETP.GT.AND.EX P0, PT, R8, -0x1, PT, P0 ;  /* 0xffffffff0800780c */ /* 0x000fc80003f04300 */
[----:B------:R-:W-:Y:S02]  /*3e00*/  SEL R12, R8, R17, P0 ;  /* 0x00000011080c7207 */ /* 0x000fe40000000000 */
[----:B------:R-:W-:Y:S02]  /*3e10*/  SEL R11, R11, R14, P0 ;  /* 0x0000000e0b0b7207 */ /* 0x000fe40000000000 */
[----:B------:R-:W-:Y:S02]  /*3e20*/  ISETP.NE.U32.AND P1, PT, R12, RZ, PT ;  /* 0x000000ff0c00720c */ /* 0x000fe40003f25070 */
[----:B------:R-:W-:Y:S02]  /*3e30*/  SEL R10, R10, R15, P0 ;  /* 0x0000000f0a0a7207 */ /* 0x000fe40000000000 */
[----:B------:R-:W-:Y:S01]  /*3e40*/  SEL R17, R11, R12, !P1 ;  /* 0x0000000c0b117207 */ /* 0x000fe20004800000 */
[----:B------:R-:W-:-:S03]  /*3e50*/  @!P0 IMAD.MOV R13, RZ, RZ, -R13 ;  /* 0x000000ffff0d8224 */ /* 0x000fc600078e0a0d */
[----:B------:R-:W1:Y:S02]  /*3e60*/  FLO.U32 R14, R17 ;  /* 0x00000011000e7300 */ /* 0x000e6400000e0000 */
[C---:B-1----:R-:W-:Y:S02]  /*3e70*/  IADD3 R16, PT, PT, -R14.reuse, 0x1f, RZ ;  /* 0x0000001f0e107810 */ /* 0x042fe40007ffe1ff */
[----:B------:R-:W-:Y:S02]  /*3e80*/  IADD3 R14, PT, PT, -R14, 0x3f, RZ ;  /* 0x0000003f0e0e7810 */ /* 0x000fe40007ffe1ff */
[----:B------:R-:W-:-:S04]  /*3e90*/  @P1 IADD3 R14, PT, PT, R16, RZ, RZ ;  /* 0x000000ff100e1210 */ /* 0x000fc80007ffe0ff */
[----:B------:R-:W-:-:S13]  /*3ea0*/  ISETP.NE.AND P1, PT, R14, RZ, PT ;  /* 0x000000ff0e00720c */ /* 0x000fda0003f25270 */
[----:B0-----:R-:W-:Y:S05]  /*3eb0*/  @!P1 BRA `(.L_x_74) ;  /* 0x0000000000289947 */ /* 0x001fea0003800000 */
[C---:B------:R-:W-:Y:S02]  /*3ec0*/  LOP3.LUT R16, R14.reuse, 0x3f, RZ, 0xc0, !PT ;  /* 0x0000003f0e107812 */ /* 0x040fe400078ec0ff */
[--C-:B------:R-:W-:Y:S02]  /*3ed0*/  SHF.R.U64 R13, R13, 0x1, R10.reuse ;  /* 0x000000010d0d7819 */ /* 0x100fe4000000120a */
[----:B------:R-:W-:Y:S02]  /*3ee0*/  SHF.R.U32.HI R10, RZ, 0x1, R10 ;  /* 0x00000001ff0a7819 */ /* 0x000fe4000001160a */
[----:B------:R-:W-:Y:S02]  /*3ef0*/  LOP3.LUT R15, R14, 0x3f, RZ, 0xc, !PT ;  /* 0x0000003f0e0f7812 */ /* 0x000fe400078e0cff */
[CC--:B------:R-:W-:Y:S02]  /*3f00*/  SHF.L.U64.HI R12, R11.reuse, R16.reuse, R12 ;  /* 0x000000100b0c7219 */ /* 0x0c0fe4000001020c */
[----:B------:R-:W-:-:S02]  /*3f10*/  SHF.L.U32 R11, R11, R16, RZ ;  /* 0x000000100b0b7219 */ /* 0x000fc400000006ff */
[-CC-:B------:R-:W-:Y:S02]  /*3f20*/  SHF.R.U64 R16, R13, R15.reuse, R10.reuse ;  /* 0x0000000f0d107219 */ /* 0x180fe4000000120a */
[----:B------:R-:W-:Y:S02]  /*3f30*/  SHF.R.U32.HI R15, RZ, R15, R10 ;  /* 0x0000000fff0f7219 */ /* 0x000fe4000001160a */
[----:B------:R-:W-:Y:S02]  /*3f40*/  LOP3.LUT R11, R11, R16, RZ, 0xfc, !PT ;  /* 0x000000100b0b7212 */ /* 0x000fe400078efcff */
[----:B------:R-:W-:-:S07]  /*3f50*/  LOP3.LUT R12, R12, R15, RZ, 0xfc, !PT ;  /* 0x0000000f0c0c7212 */ /* 0x000fce00078efcff */
.L_x_74:
[----:B------:R-:W-:Y:S05]  /*3f60*/  BSYNC.RECONVERGENT B0 ;  /* 0x0000000000007941 */ /* 0x000fea0003800200 */
.L_x_73:
[----:B------:R-:W-:Y:S01]  /*3f70*/  IMAD.WIDE.U32 R18, R11, 0x2168c235, RZ ;  /* 0x2168c2350b127825 */ /* 0x000fe200078e00ff */
[----:B------:R-:W-:-:S03]  /*3f80*/  SHF.R.U32.HI R9, RZ, 0x1e, R9 ;  /* 0x0000001eff097819 */ /* 0x000fc60000011609 */
[----:B------:R-:W-:Y:S01]  /*3f90*/  IMAD.MOV.U32 R16, RZ, RZ, R19 ;  /* 0x000000ffff107224 */ /* 0x000fe200078e0013 */
[----:B------:R-:W-:Y:S01]  /*3fa0*/  IADD3 RZ, P1, PT, R18, R18, RZ ;  /* 0x0000001212ff7210 */ /* 0x000fe20007f3e0ff */
[----:B------:R-:W-:Y:S01]  /*3fb0*/  IMAD.MOV.U32 R17, RZ, RZ, RZ ;  /* 0x000000ffff117224 */ /* 0x000fe200078e00ff */
[----:B------:R-:W-:Y:S01]  /*3fc0*/  LEA.HI R8, R8, R9, RZ, 0x1 ;  /* 0x0000000908087211 */ /* 0x000fe200078f08ff */
[----:B------:R-:W-:-:S04]  /*3fd0*/  IMAD.HI.U32 R10, R12, -0x36f0255e, RZ ;  /* 0xc90fdaa20c0a7827 */ /* 0x000fc800078e00ff */
[----:B------:R-:W-:-:S04]  /*3fe0*/  IMAD.WIDE.U32 R16, R11, -0x36f0255e, R16 ;  /* 0xc90fdaa20b107825 */ /* 0x000fc800078e0010 */
[----:B------:R-:W-:-:S04]  /*3ff0*/  IMAD.WIDE.U32 R16, P2, R12, 0x2168c235, R16 ;  /* 0x2168c2350c107825 */ /* 0x000fc80007840010 */
[----:B------:R-:W-:Y:S01]  /*4000*/  IMAD R12, R12, -0x36f0255e, RZ ;  /* 0xc90fdaa20c0c7824 */ /* 0x000fe200078e02ff */
[----:B------:R-:W-:Y:S01]  /*4010*/  IADD3.X RZ, P1, PT, R16, R16, RZ, P1, !PT ;  /* 0x0000001010ff7210 */ /* 0x000fe20000f3e4ff */
[----:B------:R-:W-:-:S03]  /*4020*/  IMAD.X R10, RZ, RZ, R10, P2 ;  /* 0x000000ffff0a7224 */ /* 0x000fc600010e060a */
[----:B------:R-:W-:-:S04]  /*4030*/  IADD3 R12, P2, PT, R12, R17, RZ ;  /* 0x000000110c0c7210 */ /* 0x000fc80007f5e0ff */
[C---:B------:R-:W-:Y:S01]  /*4040*/  IADD3.X R11, P1, PT, R12.reuse, R12, RZ, P1, !PT ;  /* 0x0000000c0c0b7210 */ /* 0x040fe20000f3e4ff */
[----:B------:R-:W-:Y:S01]  /*4050*/  IMAD.X R13, RZ, RZ, R10, P2 ;  /* 0x000000ffff0d7224 */ /* 0x000fe200010e060a */
[----:B------:R-:W-:-:S03]  /*4060*/  ISETP.GT.U32.AND P2, PT, R12, RZ, PT ;  /* 0x000000ff0c00720c */ /* 0x000fc60003f44070 */
[C---:B------:R-:W-:Y:S01]  /*4070*/  IMAD.X R10, R13.reuse, 0x1, R13, P1 ;  /* 0x000000010d0a7824 */ /* 0x040fe200008e060d */
[----:B------:R-:W-:-:S04]  /*4080*/  ISETP.GT.AND.EX P2, PT, R13, RZ, PT, P2 ;  /* 0x000000ff0d00720c */ /* 0x000fc80003f44320 */
[----:B------:R-:W-:Y:S02]  /*4090*/  SEL R11, R11, R12, P2 ;  /* 0x0000000c0b0b7207 */ /* 0x000fe40001000000 */
[----:B------:R-:W-:Y:S02]  /*40a0*/  SEL R10, R10, R13, P2 ;  /* 0x0000000d0a0a7207 */ /* 0x000fe40001000000 */
[----:B------:R-:W-:-:S04]  /*40b0*/  IADD3 R11, P1, PT, R11, 0x1, RZ ;  /* 0x000000010b0b7810 */ /* 0x000fc80007f3e0ff */
[----:B------:R-:W-:-:S04]  /*40c0*/  IADD3.X R10, PT, PT, RZ, R10, RZ, P1, !PT ;  /* 0x0000000aff0a7210 */ /* 0x000fc80000ffe4ff */
[----:B------:R-:W-:-:S04]  /*40d0*/  SHF.R.U64 R11, R11, 0xa, R10 ;  /* 0x0000000a0b0b7819 */ /* 0x000fc8000000120a */
[----:B------:R-:W-:Y:S02]  /*40e0*/  IADD3 R13, P1, PT, R11, 0x1, RZ ;  /* 0x000000010b0d7810 */ /* 0x000fe40007f3e0ff */
[----:B------:R-:W-:Y:S02]  /*40f0*/  SEL R11, RZ, 0xffffffff, !P2 ;  /* 0xffffffffff0b7807 */ /* 0x000fe40005000000 */
[----:B------:R-:W-:Y:S02]  /*4100*/  LEA.HI.X R10, R10, RZ, RZ, 0x16, P1 ;  /* 0x000000ff0a0a7211 */ /* 0x000fe400008fb4ff */
[----:B------:R-:W-:Y:S01]  /*4110*/  LOP3.LUT P1, R35, R35, 0x80000000, RZ, 0xc0, !PT ;  /* 0x8000000023237812 */ /* 0x000fe2000782c0ff */
[----:B------:R-:W-:Y:S01]  /*4120*/  IMAD.IADD R11, R11, 0x1, -R14 ;  /* 0x000000010b0b7824 */ /* 0x000fe200078e0a0e */
[--C-:B------:R-:W-:Y:S02]  /*4130*/  SHF.R.U64 R13, R13, 0x1, R10.reuse ;  /* 0x000000010d0d7819 */ /* 0x100fe4000000120a */
[----:B------:R-:W-:Y:S01]  /*4140*/  SHF.R.U32.HI R10, RZ, 0x1, R10 ;  /* 0x00000001ff0a7819 */ /* 0x000fe2000001160a */
[----:B------:R-:W-:Y:S01]  /*4150*/  IMAD.SHL.U32 R11, R11, 0x100000, RZ ;  /* 0x001000000b0b7824 */ /* 0x000fe200078e00ff */
[----:B------:R-:W-:-:S02]  /*4160*/  IADD3 R12, P2, P3, RZ, RZ, R13 ;  /* 0x000000ffff0c7210 */ /* 0x000fc40007b5e00d */
[----:B------:R-:W-:Y:S02]  /*4170*/  @!P0 LOP3.LUT R35, R35, 0x80000000, RZ, 0x3c, !PT ;  /* 0x8000000023238812 */ /* 0x000fe400078e3cff */
[----:B------:R-:W-:-:S03]  /*4180*/  IADD3.X R10, PT, PT, R11, 0x3fe00000, R10, P2, P3 ;  /* 0x3fe000000b0a7810 */ /* 0x000fc600017e640a */
[----:B------:R-:W-:Y:S01]  /*4190*/  @P1 IMAD.MOV R8, RZ, RZ, -R8 ;  /* 0x000000ffff081224 */ /* 0x000fe200078e0a08 */
[----:B------:R-:W-:-:S07]  /*41a0*/  LOP3.LUT R35, R10, R35, RZ, 0xfc, !PT ;  /* 0x000000230a237212 */ /* 0x000fce00078efcff */
.L_x_68:
[----:B------:R-:W-:Y:S02]  /*41b0*/  IMAD.MOV.U32 R37, RZ, RZ, 0x0 ;  /* 0x00000000ff257424 */ /* 0x000fe400078e00ff */
[----:B------:R-:W-:Y:S02]  /*41c0*/  IMAD.MOV.U32 R13, RZ, RZ, R35 ;  /* 0x000000ffff0d7224 */ /* 0x000fe400078e0023 */
[----:B------:R-:W-:Y:S05]  /*41d0*/  RET.REL.NODEC R36 `(_Z10wos_kernelidddddddddjPjS_S_S_y) ;  /* 0xffffffbc24887950 */ /* 0x000fea0003c3ffff */
.L_x_75:
[----:B------:R-:W-:-:S00]  /*41e0*/  BRA `(.L_x_75) ;  /* 0xfffffffc00fc7947 */ /* 0x000fc0000383ffff */
[----:B------:R-:W-:-:S00]  /*41f0*/  NOP ;  /* 0x0000000000007918 */ /* 0x000fc00000000000 */
        /* <DEDUP_REMOVED lines=8> */
.L_x_76:


//--------------------- .nv.global.init           --------------------------
	.section	.nv.global.init,"aw",@progbits
	.align	16
.nv.global.init:
	.type		__cudart_sin_cos_coeffs,@object
	.size		__cudart_sin_cos_coeffs,(__cudart_i2opi_d - __cudart_sin_cos_coeffs)
__cudart_sin_cos_coeffs:
        /*0000*/ 	.byte	0x46, 0xd2, 0xb0, 0x2c, 0xf1, 0xe5, 0x5a, 0xbe, 0x92, 0xe3, 0xac, 0x69, 0xe3, 0x1d, 0xc7, 0x3e
        /*0010*/ 	.byte	0xa1, 0x62, 0xdb, 0x19, 0xa0, 0x01, 0x2a, 0xbf, 0x18, 0x08, 0x11, 0x11, 0x11, 0x11, 0x81, 0x3f
        /*0020*/ 	.byte	0x54, 0x55, 0x55, 0x55, 0x55, 0x55, 0xc5, 0xbf, 0x00, 0x00, 0x00, 0x00, 0x00, 0x00, 0x00, 0x00
        /*0030*/ 	.byte	0x00, 0x00, 0x00, 0x00, 0x00, 0x00, 0x00, 0x00, 0x64, 0x81, 0xfd, 0x20, 0x83, 0xff, 0xa8, 0xbd
        /*0040*/ 	.byte	0x28, 0x85, 0xef, 0xc1, 0xa7, 0xee, 0x21, 0x3e, 0xd9, 0xe6, 0x06, 0x8e, 0x4f, 0x7e, 0x92, 0xbe
        /*0050*/ 	.byte	0xe9, 0xbc, 0xdd, 0x19, 0xa0, 0x01, 0xfa, 0x3e, 0x47, 0x5d, 0xc1, 0x16, 0x6c, 0xc1, 0x56, 0xbf
        /*0060*/ 	.byte	0x51, 0x55, 0x55, 0x55, 0x55, 0x55, 0xa5, 0x3f, 0x00, 0x00, 0x00, 0x00, 0x00, 0x00, 0xe0, 0xbf
        /*0070*/ 	.byte	0x00, 0x00, 0x00, 0x00, 0x00, 0x00, 0xf0, 0x3f, 0x00, 0x00, 0x00, 0x00, 0x00, 0x00, 0x00, 0x00
	.type		__cudart_i2opi_d,@object
	.size		__cudart_i2opi_d,(mrg32k3aM1SubSeq - __cudart_i2opi_d)
__cudart_i2opi_d:
        /* <DEDUP_REMOVED lines=9> */
	.type		mrg32k3aM1SubSeq,@object
	.size		mrg32k3aM1SubSeq,(mrg32k3aM2SubSeq - mrg32k3aM1SubSeq)
mrg32k3aM1SubSeq:
        /* <DEDUP_REMOVED lines=126> */
	.type		mrg32k3aM2SubSeq,@object
	.size		mrg32k3aM2SubSeq,(mrg32k3aM1 - mrg32k3aM2SubSeq)
mrg32k3aM2SubSeq:
        /* <DEDUP_REMOVED lines=126> */
	.type		mrg32k3aM1,@object
	.size		mrg32k3aM1,(mrg32k3aM1Seq - mrg32k3aM1)
mrg32k3aM1:
        /* <DEDUP_REMOVED lines=144> */
	.type		mrg32k3aM1Seq,@object
	.size		mrg32k3aM1Seq,(mrg32k3aM2 - mrg32k3aM1Seq)
mrg32k3aM1Seq:
        /* <DEDUP_REMOVED lines=144> */
	.type		mrg32k3aM2,@object
	.size		mrg32k3aM2,(mrg32k3aM2Seq - mrg32k3aM2)
mrg32k3aM2:
        /* <DEDUP_REMOVED lines=144> */
	.type		mrg32k3aM2Seq,@object
	.size		mrg32k3aM2Seq,(precalc_xorwow_matrix - mrg32k3aM2Seq)
mrg32k3aM2Seq:
        /* <DEDUP_REMOVED lines=144> */
	.type		precalc_xorwow_matrix,@object
	.size		precalc_xorwow_matrix,(precalc_xorwow_offset_matrix - precalc_xorwow_matrix)
precalc_xorwow_matrix:
        /* <DEDUP_REMOVED lines=6400> */
	.type		precalc_xorwow_offset_matrix,@object
	.size		precalc_xorwow_offset_matrix,(.L_1 - precalc_xorwow_offset_matrix)
precalc_xorwow_offset_matrix:
        /* <DEDUP_REMOVED lines=6400> */
.L_1:


//--------------------- .nv.shared._Z10wos_kernelidddddddddjPjS_S_S_y --------------------------
	.section	.nv.shared._Z10wos_kernelidddddddddjPjS_S_S_y,"aw",@nobits
	.sectionflags	@""
	.align	16
	.zero		1024


//--------------------- .nv.shared.reserved.0     --------------------------
	.section	.nv.shared.reserved.0,"aw",@nobits
	.weak		__nv_reservedSMEM_offset_0_alias
	.size		__nv_reservedSMEM_offset_0_alias, 0, 64
	.other		__nv_reservedSMEM_offset_0_alias,@"STO_CUDA_RESERVED_SHARED STV_DEFAULT"
__nv_reservedSMEM_offset_0_alias:
	.zero		0
	.zero		64


//--------------------- .nv.constant0._Z10wos_kernelidddddddddjPjS_S_S_y --------------------------
	.section	.nv.constant0._Z10wos_kernelidddddddddjPjS_S_S_y,"a",@progbits
	.sectionflags	@""
	.align	4
.nv.constant0._Z10wos_kernelidddddddddjPjS_S_S_y:
	.zero		1024


//--------------------- SYMBOLS --------------------------

	.type		.nv.reservedSmem.offset0,@object
	.size		.nv.reservedSmem.offset0,0x4
	.type		.nv.reservedSmem.cap,@object
	.size		.nv.reservedSmem.cap,0x4
